//
// Generated by NVIDIA NVVM Compiler
//
// Compiler Build ID: CL-36424714
// Cuda compilation tools, release 13.0, V13.0.88
// Based on NVVM 20.0.0
//

.version 9.0
.target sm_100
.address_size 64

	// .globl	_Z16parallelAllDiffsPii
.extern .func  (.param .b32 func_retval0) vprintf
(
	.param .b64 vprintf_param_0,
	.param .b64 vprintf_param_1
)
;
.global .align 4 .u32 nQueen = 5;
.global .align 4 .u32 nThreads = 5;
.global .align 1 .u8 okAllDiffs = 1;
.global .align 1 .u8 okDiags = 1;
.global .align 1 .b8 $str[24] = {103, 101, 116, 69, 114, 114, 111, 114, 32, 111, 117, 116, 32, 111, 102, 32, 98, 111, 117, 110, 100, 115, 10};
.global .align 1 .b8 $str$1[24] = {115, 101, 116, 69, 114, 114, 111, 114, 32, 111, 117, 116, 32, 111, 102, 32, 98, 111, 117, 110, 100, 115, 10};
.global .align 1 .b8 $str$2[12] = {111, 107, 32, 65, 108, 108, 68, 105, 102, 102, 10};
.global .align 1 .b8 $str$3[16] = {110, 111, 116, 32, 111, 107, 32, 65, 108, 108, 68, 105, 102, 102, 10};
.global .align 1 .b8 $str$4[10] = {111, 107, 32, 68, 105, 97, 103, 115, 10};
.global .align 1 .b8 $str$5[14] = {110, 111, 116, 32, 111, 107, 32, 68, 105, 97, 103, 115, 10};
.global .align 1 .b8 $str$6[4] = {37, 100, 32};
.global .align 1 .b8 $str$7[2] = {10};

.visible .entry _Z16parallelAllDiffsPii(
	.param .u64 .ptr .align 1 _Z16parallelAllDiffsPii_param_0,
	.param .u32 _Z16parallelAllDiffsPii_param_1
)
{
	.reg .pred 	%p<14>;
	.reg .b16 	%rs<4>;
	.reg .b32 	%r<47>;
	.reg .b64 	%rd<19>;

	ld.param.u64 	%rd2, [_Z16parallelAllDiffsPii_param_0];
	ld.param.u32 	%r15, [_Z16parallelAllDiffsPii_param_1];
	cvta.to.global.u64 	%rd3, %rd2;
	mov.u32 	%r1, %tid.x;
	setp.lt.u32 	%p1, %r1, 5;
	mad.lo.s32 	%r16, %r15, 25, %r1;
	mul.wide.s32 	%rd4, %r16, 4;
	add.s64 	%rd1, %rd3, %rd4;
	@%p1 bra 	$L__BB0_2;
	mov.u64 	%rd5, $str;
	cvta.global.u64 	%rd6, %rd5;
	{ // callseq 0, 0
	.param .b64 param0;
	st.param.b64 	[param0], %rd6;
	.param .b64 param1;
	st.param.b64 	[param1], 0;
	.param .b32 retval0;
	call.uni (retval0), 
	vprintf, 
	(
	param0, 
	param1
	);
	ld.param.b32 	%r19, [retval0];
	} // callseq 0
	mov.b32 	%r42, 0;
	bra.uni 	$L__BB0_3;
$L__BB0_2:
	ld.global.u32 	%r17, [%rd1];
	setp.eq.s32 	%p2, %r17, 1;
	selp.u32 	%r42, 1, 0, %p2;
$L__BB0_3:
	setp.gt.u32 	%p3, %r1, 4;
	@%p3 bra 	$L__BB0_5;
	ld.global.u32 	%r21, [%rd1+20];
	setp.eq.s32 	%p4, %r21, 1;
	selp.u32 	%r43, 1, 0, %p4;
	bra.uni 	$L__BB0_6;
$L__BB0_5:
	mov.u64 	%rd7, $str;
	cvta.global.u64 	%rd8, %rd7;
	{ // callseq 1, 0
	.param .b64 param0;
	st.param.b64 	[param0], %rd8;
	.param .b64 param1;
	st.param.b64 	[param1], 0;
	.param .b32 retval0;
	call.uni (retval0), 
	vprintf, 
	(
	param0, 
	param1
	);
	ld.param.b32 	%r23, [retval0];
	} // callseq 1
	mov.b32 	%r43, 0;
$L__BB0_6:
	setp.gt.u32 	%p5, %r1, 4;
	add.s32 	%r6, %r43, %r42;
	@%p5 bra 	$L__BB0_8;
	ld.global.u32 	%r25, [%rd1+40];
	setp.eq.s32 	%p6, %r25, 1;
	selp.u32 	%r44, 1, 0, %p6;
	bra.uni 	$L__BB0_9;
$L__BB0_8:
	mov.u64 	%rd9, $str;
	cvta.global.u64 	%rd10, %rd9;
	{ // callseq 2, 0
	.param .b64 param0;
	st.param.b64 	[param0], %rd10;
	.param .b64 param1;
	st.param.b64 	[param1], 0;
	.param .b32 retval0;
	call.uni (retval0), 
	vprintf, 
	(
	param0, 
	param1
	);
	ld.param.b32 	%r27, [retval0];
	} // callseq 2
	mov.b32 	%r44, 0;
$L__BB0_9:
	setp.gt.u32 	%p7, %r1, 4;
	add.s32 	%r9, %r44, %r6;
	@%p7 bra 	$L__BB0_11;
	ld.global.u32 	%r29, [%rd1+60];
	setp.eq.s32 	%p8, %r29, 1;
	selp.u32 	%r45, 1, 0, %p8;
	bra.uni 	$L__BB0_12;
$L__BB0_11:
	mov.u64 	%rd11, $str;
	cvta.global.u64 	%rd12, %rd11;
	{ // callseq 3, 0
	.param .b64 param0;
	st.param.b64 	[param0], %rd12;
	.param .b64 param1;
	st.param.b64 	[param1], 0;
	.param .b32 retval0;
	call.uni (retval0), 
	vprintf, 
	(
	param0, 
	param1
	);
	ld.param.b32 	%r31, [retval0];
	} // callseq 3
	mov.b32 	%r45, 0;
$L__BB0_12:
	setp.gt.u32 	%p9, %r1, 4;
	add.s32 	%r12, %r45, %r9;
	@%p9 bra 	$L__BB0_14;
	ld.global.u32 	%r33, [%rd1+80];
	setp.eq.s32 	%p10, %r33, 1;
	selp.u32 	%r46, 1, 0, %p10;
	bra.uni 	$L__BB0_15;
$L__BB0_14:
	mov.u64 	%rd13, $str;
	cvta.global.u64 	%rd14, %rd13;
	{ // callseq 4, 0
	.param .b64 param0;
	st.param.b64 	[param0], %rd14;
	.param .b64 param1;
	st.param.b64 	[param1], 0;
	.param .b32 retval0;
	call.uni (retval0), 
	vprintf, 
	(
	param0, 
	param1
	);
	ld.param.b32 	%r35, [retval0];
	} // callseq 4
	mov.b32 	%r46, 0;
$L__BB0_15:
	add.s32 	%r37, %r46, %r12;
	setp.eq.s32 	%p11, %r37, 1;
	@%p11 bra 	$L__BB0_17;
	mov.b16 	%rs1, 0;
	st.global.u8 	[okAllDiffs], %rs1;
$L__BB0_17:
	bar.sync 	0;
	setp.ne.s32 	%p12, %r1, 0;
	@%p12 bra 	$L__BB0_22;
	ld.global.u8 	%rs2, [okAllDiffs];
	setp.eq.s16 	%p13, %rs2, 0;
	@%p13 bra 	$L__BB0_20;
	mov.u64 	%rd15, $str$2;
	cvta.global.u64 	%rd16, %rd15;
	{ // callseq 5, 0
	.param .b64 param0;
	st.param.b64 	[param0], %rd16;
	.param .b64 param1;
	st.param.b64 	[param1], 0;
	.param .b32 retval0;
	call.uni (retval0), 
	vprintf, 
	(
	param0, 
	param1
	);
	ld.param.b32 	%r38, [retval0];
	} // callseq 5
	bra.uni 	$L__BB0_21;
$L__BB0_20:
	mov.u64 	%rd17, $str$3;
	cvta.global.u64 	%rd18, %rd17;
	{ // callseq 6, 0
	.param .b64 param0;
	st.param.b64 	[param0], %rd18;
	.param .b64 param1;
	st.param.b64 	[param1], 0;
	.param .b32 retval0;
	call.uni (retval0), 
	vprintf, 
	(
	param0, 
	param1
	);
	ld.param.b32 	%r40, [retval0];
	} // callseq 6
$L__BB0_21:
	mov.b16 	%rs3, 1;
	st.global.u8 	[okAllDiffs], %rs3;
$L__BB0_22:
	ret;

}
	// .globl	_Z18parallelDiagConstrPii
.visible .entry _Z18parallelDiagConstrPii(
	.param .u64 .ptr .align 1 _Z18parallelDiagConstrPii_param_0,
	.param .u32 _Z18parallelDiagConstrPii_param_1
)
{
	.reg .pred 	%p<20>;
	.reg .b16 	%rs<16>;
	.reg .b32 	%r<72>;
	.reg .b64 	%rd<15>;

	ld.param.u64 	%rd2, [_Z18parallelDiagConstrPii_param_0];
	ld.param.u32 	%r35, [_Z18parallelDiagConstrPii_param_1];
	cvta.to.global.u64 	%rd1, %rd2;
	mov.u32 	%r1, %tid.x;
	setp.gt.u32 	%p1, %r1, 4;
	@%p1 bra 	$L__BB1_5;
	mad.lo.s32 	%r59, %r35, 25, %r1;
	mov.b32 	%r61, 0;
	mov.u32 	%r60, %r1;
$L__BB1_2:
	mul.wide.s32 	%rd9, %r59, 4;
	add.s64 	%rd10, %rd1, %rd9;
	ld.global.u32 	%r53, [%rd10];
	setp.eq.s32 	%p15, %r53, 1;
	selp.u32 	%r54, 1, 0, %p15;
	add.s32 	%r61, %r61, %r54;
	add.s32 	%r60, %r60, 1;
	add.s32 	%r59, %r59, 6;
	setp.ne.s32 	%p16, %r60, 5;
	@%p16 bra 	$L__BB1_2;
	setp.lt.u32 	%p17, %r61, 2;
	@%p17 bra 	$L__BB1_19;
	mov.b16 	%rs13, 0;
	st.global.u8 	[okDiags], %rs13;
	bra.uni 	$L__BB1_19;
$L__BB1_5:
	setp.lt.u32 	%p2, %r1, 10;
	@%p2 bra 	$L__BB1_11;
	setp.lt.u32 	%p3, %r1, 15;
	@%p3 bra 	$L__BB1_7;
	bra.uni 	$L__BB1_15;
$L__BB1_7:
	cvt.u16.u32 	%rs6, %r1;
	mul.lo.s16 	%rs7, %rs6, 205;
	shr.u16 	%rs8, %rs7, 10;
	mul.lo.s16 	%rs9, %rs8, 5;
	sub.s16 	%rs10, %rs6, %rs9;
	cvt.u32.u16 	%r41, %rs10;
	and.b32  	%r42, %r41, 255;
	mad.lo.s32 	%r66, %r35, 25, %r42;
	neg.s32 	%r65, %r42;
	mov.b32 	%r67, 0;
$L__BB1_8:
	mul.wide.s32 	%rd5, %r66, 4;
	add.s64 	%rd6, %rd1, %rd5;
	ld.global.u32 	%r43, [%rd6];
	setp.eq.s32 	%p9, %r43, 1;
	selp.u32 	%r44, 1, 0, %p9;
	add.s32 	%r67, %r67, %r44;
	add.s32 	%r66, %r66, 4;
	add.s32 	%r65, %r65, 1;
	setp.ne.s32 	%p10, %r65, 1;
	@%p10 bra 	$L__BB1_8;
	setp.lt.u32 	%p11, %r67, 2;
	@%p11 bra 	$L__BB1_19;
	mov.b16 	%rs11, 0;
	st.global.u8 	[okDiags], %rs11;
	bra.uni 	$L__BB1_19;
$L__BB1_11:
	add.s32 	%r63, %r1, -5;
	mul.lo.s32 	%r10, %r35, 25;
	mov.b32 	%r62, 0;
	mov.u32 	%r64, %r62;
$L__BB1_12:
	mad.lo.s32 	%r46, %r63, 5, %r10;
	add.s32 	%r47, %r46, %r62;
	mul.wide.s32 	%rd7, %r47, 4;
	add.s64 	%rd8, %rd1, %rd7;
	ld.global.u32 	%r48, [%rd8];
	setp.eq.s32 	%p12, %r48, 1;
	selp.u32 	%r49, 1, 0, %p12;
	add.s32 	%r64, %r64, %r49;
	add.s32 	%r15, %r62, 1;
	add.s32 	%r16, %r63, 1;
	or.b32  	%r50, %r62, %r63;
	and.b32  	%r51, %r50, 2147483644;
	setp.eq.s32 	%p13, %r51, 0;
	mov.u32 	%r62, %r15;
	mov.u32 	%r63, %r16;
	@%p13 bra 	$L__BB1_12;
	setp.lt.u32 	%p14, %r64, 2;
	@%p14 bra 	$L__BB1_19;
	mov.b16 	%rs12, 0;
	st.global.u8 	[okDiags], %rs12;
	bra.uni 	$L__BB1_19;
$L__BB1_15:
	cvt.u16.u32 	%rs1, %r1;
	mul.hi.u16 	%rs2, %rs1, 13108;
	mul.lo.s16 	%rs3, %rs2, 5;
	sub.s16 	%rs4, %rs1, %rs3;
	cvt.u32.u16 	%r70, %rs4;
	mul.wide.u16 	%r37, %rs4, 5;
	mad.lo.s32 	%r68, %r35, 25, %r37;
	mov.b32 	%r69, 0;
	mov.u32 	%r71, %r69;
$L__BB1_16:
	add.s32 	%r68, %r68, 4;
	mul.wide.s32 	%rd3, %r68, 4;
	add.s64 	%rd4, %rd1, %rd3;
	ld.global.u32 	%r38, [%rd4];
	setp.eq.s32 	%p4, %r38, 1;
	selp.u32 	%r39, 1, 0, %p4;
	add.s32 	%r71, %r71, %r39;
	add.s32 	%r33, %r70, 1;
	setp.ne.s32 	%p5, %r69, 20;
	setp.lt.u32 	%p6, %r70, 4;
	and.pred  	%p7, %p5, %p6;
	add.s32 	%r69, %r69, 5;
	mov.u32 	%r70, %r33;
	@%p7 bra 	$L__BB1_16;
	setp.lt.u32 	%p8, %r71, 2;
	@%p8 bra 	$L__BB1_19;
	mov.b16 	%rs5, 0;
	st.global.u8 	[okDiags], %rs5;
$L__BB1_19:
	bar.sync 	0;
	setp.ne.s32 	%p18, %r1, 0;
	@%p18 bra 	$L__BB1_24;
	ld.global.u8 	%rs14, [okDiags];
	setp.eq.s16 	%p19, %rs14, 0;
	@%p19 bra 	$L__BB1_22;
	mov.u64 	%rd11, $str$4;
	cvta.global.u64 	%rd12, %rd11;
	{ // callseq 7, 0
	.param .b64 param0;
	st.param.b64 	[param0], %rd12;
	.param .b64 param1;
	st.param.b64 	[param1], 0;
	.param .b32 retval0;
	call.uni (retval0), 
	vprintf, 
	(
	param0, 
	param1
	);
	ld.param.b32 	%r55, [retval0];
	} // callseq 7
	bra.uni 	$L__BB1_23;
$L__BB1_22:
	mov.u64 	%rd13, $str$5;
	cvta.global.u64 	%rd14, %rd13;
	{ // callseq 8, 0
	.param .b64 param0;
	st.param.b64 	[param0], %rd14;
	.param .b64 param1;
	st.param.b64 	[param1], 0;
	.param .b32 retval0;
	call.uni (retval0), 
	vprintf, 
	(
	param0, 
	param1
	);
	ld.param.b32 	%r57, [retval0];
	} // callseq 8
$L__BB1_23:
	mov.b16 	%rs15, 1;
	st.global.u8 	[okDiags], %rs15;
$L__BB1_24:
	ret;

}
	// .globl	_Z4copyPiS_
.visible .entry _Z4copyPiS_(
	.param .u64 .ptr .align 1 _Z4copyPiS__param_0,
	.param .u64 .ptr .align 1 _Z4copyPiS__param_1
)
{
	.reg .b16 	%rs<5>;
	.reg .b32 	%r<4>;
	.reg .b64 	%rd<9>;

	ld.param.u64 	%rd1, [_Z4copyPiS__param_0];
	ld.param.u64 	%rd2, [_Z4copyPiS__param_1];
	cvta.to.global.u64 	%rd3, %rd2;
	cvta.to.global.u64 	%rd4, %rd1;
	mov.u32 	%r1, %tid.x;
	cvt.u16.u32 	%rs1, %r1;
	mul.hi.u16 	%rs2, %rs1, 2622;
	mul.lo.s16 	%rs3, %rs2, 25;
	sub.s16 	%rs4, %rs1, %rs3;
	cvt.u32.u16 	%r2, %rs4;
	mul.wide.u32 	%rd5, %r2, 4;
	add.s64 	%rd6, %rd4, %rd5;
	ld.global.u32 	%r3, [%rd6];
	mul.wide.u32 	%rd7, %r1, 4;
	add.s64 	%rd8, %rd3, %rd7;
	st.global.u32 	[%rd8], %r3;
	ret;

}
	// .globl	_Z4initPi
.visible .entry _Z4initPi(
	.param .u64 .ptr .align 1 _Z4initPi_param_0
)
{
	.reg .b32 	%r<2>;
	.reg .b64 	%rd<3>;

	ld.param.u64 	%rd1, [_Z4initPi_param_0];
	cvta.to.global.u64 	%rd2, %rd1;
	mov.b32 	%r1, 1;
	st.global.u32 	[%rd2], %r1;
	st.global.u32 	[%rd2+4], %r1;
	st.global.u32 	[%rd2+8], %r1;
	st.global.u32 	[%rd2+12], %r1;
	st.global.u32 	[%rd2+16], %r1;
	st.global.u32 	[%rd2+20], %r1;
	st.global.u32 	[%rd2+24], %r1;
	st.global.u32 	[%rd2+28], %r1;
	st.global.u32 	[%rd2+32], %r1;
	st.global.u32 	[%rd2+36], %r1;
	st.global.u32 	[%rd2+40], %r1;
	st.global.u32 	[%rd2+44], %r1;
	st.global.u32 	[%rd2+48], %r1;
	st.global.u32 	[%rd2+52], %r1;
	st.global.u32 	[%rd2+56], %r1;
	st.global.u32 	[%rd2+60], %r1;
	st.global.u32 	[%rd2+64], %r1;
	st.global.u32 	[%rd2+68], %r1;
	st.global.u32 	[%rd2+72], %r1;
	st.global.u32 	[%rd2+76], %r1;
	st.global.u32 	[%rd2+80], %r1;
	st.global.u32 	[%rd2+84], %r1;
	st.global.u32 	[%rd2+88], %r1;
	st.global.u32 	[%rd2+92], %r1;
	st.global.u32 	[%rd2+96], %r1;
	st.global.u32 	[%rd2+100], %r1;
	st.global.u32 	[%rd2+104], %r1;
	st.global.u32 	[%rd2+108], %r1;
	st.global.u32 	[%rd2+112], %r1;
	st.global.u32 	[%rd2+116], %r1;
	st.global.u32 	[%rd2+120], %r1;
	st.global.u32 	[%rd2+124], %r1;
	st.global.u32 	[%rd2+128], %r1;
	st.global.u32 	[%rd2+132], %r1;
	st.global.u32 	[%rd2+136], %r1;
	st.global.u32 	[%rd2+140], %r1;
	st.global.u32 	[%rd2+144], %r1;
	st.global.u32 	[%rd2+148], %r1;
	st.global.u32 	[%rd2+152], %r1;
	st.global.u32 	[%rd2+156], %r1;
	st.global.u32 	[%rd2+160], %r1;
	st.global.u32 	[%rd2+164], %r1;
	st.global.u32 	[%rd2+168], %r1;
	st.global.u32 	[%rd2+172], %r1;
	st.global.u32 	[%rd2+176], %r1;
	st.global.u32 	[%rd2+180], %r1;
	st.global.u32 	[%rd2+184], %r1;
	st.global.u32 	[%rd2+188], %r1;
	st.global.u32 	[%rd2+192], %r1;
	st.global.u32 	[%rd2+196], %r1;
	st.global.u32 	[%rd2+200], %r1;
	st.global.u32 	[%rd2+204], %r1;
	st.global.u32 	[%rd2+208], %r1;
	st.global.u32 	[%rd2+212], %r1;
	st.global.u32 	[%rd2+216], %r1;
	st.global.u32 	[%rd2+220], %r1;
	st.global.u32 	[%rd2+224], %r1;
	st.global.u32 	[%rd2+228], %r1;
	st.global.u32 	[%rd2+232], %r1;
	st.global.u32 	[%rd2+236], %r1;
	st.global.u32 	[%rd2+240], %r1;
	st.global.u32 	[%rd2+244], %r1;
	st.global.u32 	[%rd2+248], %r1;
	st.global.u32 	[%rd2+252], %r1;
	st.global.u32 	[%rd2+256], %r1;
	st.global.u32 	[%rd2+260], %r1;
	st.global.u32 	[%rd2+264], %r1;
	st.global.u32 	[%rd2+268], %r1;
	st.global.u32 	[%rd2+272], %r1;
	st.global.u32 	[%rd2+276], %r1;
	st.global.u32 	[%rd2+280], %r1;
	st.global.u32 	[%rd2+284], %r1;
	st.global.u32 	[%rd2+288], %r1;
	st.global.u32 	[%rd2+292], %r1;
	st.global.u32 	[%rd2+296], %r1;
	st.global.u32 	[%rd2+300], %r1;
	st.global.u32 	[%rd2+304], %r1;
	st.global.u32 	[%rd2+308], %r1;
	st.global.u32 	[%rd2+312], %r1;
	st.global.u32 	[%rd2+316], %r1;
	st.global.u32 	[%rd2+320], %r1;
	st.global.u32 	[%rd2+324], %r1;
	st.global.u32 	[%rd2+328], %r1;
	st.global.u32 	[%rd2+332], %r1;
	st.global.u32 	[%rd2+336], %r1;
	st.global.u32 	[%rd2+340], %r1;
	st.global.u32 	[%rd2+344], %r1;
	st.global.u32 	[%rd2+348], %r1;
	st.global.u32 	[%rd2+352], %r1;
	st.global.u32 	[%rd2+356], %r1;
	st.global.u32 	[%rd2+360], %r1;
	st.global.u32 	[%rd2+364], %r1;
	st.global.u32 	[%rd2+368], %r1;
	st.global.u32 	[%rd2+372], %r1;
	st.global.u32 	[%rd2+376], %r1;
	st.global.u32 	[%rd2+380], %r1;
	st.global.u32 	[%rd2+384], %r1;
	st.global.u32 	[%rd2+388], %r1;
	st.global.u32 	[%rd2+392], %r1;
	st.global.u32 	[%rd2+396], %r1;
	st.global.u32 	[%rd2+400], %r1;
	st.global.u32 	[%rd2+404], %r1;
	st.global.u32 	[%rd2+408], %r1;
	st.global.u32 	[%rd2+412], %r1;
	st.global.u32 	[%rd2+416], %r1;
	st.global.u32 	[%rd2+420], %r1;
	st.global.u32 	[%rd2+424], %r1;
	st.global.u32 	[%rd2+428], %r1;
	st.global.u32 	[%rd2+432], %r1;
	st.global.u32 	[%rd2+436], %r1;
	st.global.u32 	[%rd2+440], %r1;
	st.global.u32 	[%rd2+444], %r1;
	st.global.u32 	[%rd2+448], %r1;
	st.global.u32 	[%rd2+452], %r1;
	st.global.u32 	[%rd2+456], %r1;
	st.global.u32 	[%rd2+460], %r1;
	st.global.u32 	[%rd2+464], %r1;
	st.global.u32 	[%rd2+468], %r1;
	st.global.u32 	[%rd2+472], %r1;
	st.global.u32 	[%rd2+476], %r1;
	st.global.u32 	[%rd2+480], %r1;
	st.global.u32 	[%rd2+484], %r1;
	st.global.u32 	[%rd2+488], %r1;
	st.global.u32 	[%rd2+492], %r1;
	st.global.u32 	[%rd2+496], %r1;
	ret;

}
	// .globl	_Z8printAllPi
.visible .entry _Z8printAllPi(
	.param .u64 .ptr .align 1 _Z8printAllPi_param_0
)
{
	.local .align 8 .b8 	__local_depot4[8];
	.reg .b64 	%SP;
	.reg .b64 	%SPL;
	.reg .pred 	%p<27>;
	.reg .b32 	%r<119>;
	.reg .b64 	%rd<15>;

	mov.u64 	%SPL, __local_depot4;
	cvta.local.u64 	%SP, %SPL;
	ld.param.u64 	%rd4, [_Z8printAllPi_param_0];
	cvta.to.global.u64 	%rd5, %rd4;
	add.s64 	%rd14, %rd5, 48;
	mov.b32 	%r118, 0;
	add.u64 	%rd6, %SP, 0;
	mov.u64 	%rd8, $str$6;
	mov.u64 	%rd10, $str$7;
$L__BB4_1:
	ld.global.u32 	%r4, [%rd14+-48];
	setp.gt.s32 	%p1, %r4, 0;
	selp.u32 	%r5, 1, 0, %p1;
	cvta.to.local.u64 	%rd7, %rd6;
	st.local.u32 	[%rd7], %r5;
	cvta.global.u64 	%rd9, %rd8;
	{ // callseq 9, 0
	.param .b64 param0;
	st.param.b64 	[param0], %rd9;
	.param .b64 param1;
	st.param.b64 	[param1], %rd6;
	.param .b32 retval0;
	call.uni (retval0), 
	vprintf, 
	(
	param0, 
	param1
	);
	ld.param.b32 	%r6, [retval0];
	} // callseq 9
	ld.global.u32 	%r8, [%rd14+-44];
	setp.gt.s32 	%p2, %r8, 0;
	selp.u32 	%r9, 1, 0, %p2;
	st.local.u32 	[%rd7], %r9;
	{ // callseq 10, 0
	.param .b64 param0;
	st.param.b64 	[param0], %rd9;
	.param .b64 param1;
	st.param.b64 	[param1], %rd6;
	.param .b32 retval0;
	call.uni (retval0), 
	vprintf, 
	(
	param0, 
	param1
	);
	ld.param.b32 	%r10, [retval0];
	} // callseq 10
	ld.global.u32 	%r12, [%rd14+-40];
	setp.gt.s32 	%p3, %r12, 0;
	selp.u32 	%r13, 1, 0, %p3;
	st.local.u32 	[%rd7], %r13;
	{ // callseq 11, 0
	.param .b64 param0;
	st.param.b64 	[param0], %rd9;
	.param .b64 param1;
	st.param.b64 	[param1], %rd6;
	.param .b32 retval0;
	call.uni (retval0), 
	vprintf, 
	(
	param0, 
	param1
	);
	ld.param.b32 	%r14, [retval0];
	} // callseq 11
	ld.global.u32 	%r16, [%rd14+-36];
	setp.gt.s32 	%p4, %r16, 0;
	selp.u32 	%r17, 1, 0, %p4;
	st.local.u32 	[%rd7], %r17;
	{ // callseq 12, 0
	.param .b64 param0;
	st.param.b64 	[param0], %rd9;
	.param .b64 param1;
	st.param.b64 	[param1], %rd6;
	.param .b32 retval0;
	call.uni (retval0), 
	vprintf, 
	(
	param0, 
	param1
	);
	ld.param.b32 	%r18, [retval0];
	} // callseq 12
	ld.global.u32 	%r20, [%rd14+-32];
	setp.gt.s32 	%p5, %r20, 0;
	selp.u32 	%r21, 1, 0, %p5;
	st.local.u32 	[%rd7], %r21;
	{ // callseq 13, 0
	.param .b64 param0;
	st.param.b64 	[param0], %rd9;
	.param .b64 param1;
	st.param.b64 	[param1], %rd6;
	.param .b32 retval0;
	call.uni (retval0), 
	vprintf, 
	(
	param0, 
	param1
	);
	ld.param.b32 	%r22, [retval0];
	} // callseq 13
	cvta.global.u64 	%rd11, %rd10;
	{ // callseq 14, 0
	.param .b64 param0;
	st.param.b64 	[param0], %rd11;
	.param .b64 param1;
	st.param.b64 	[param1], 0;
	.param .b32 retval0;
	call.uni (retval0), 
	vprintf, 
	(
	param0, 
	param1
	);
	ld.param.b32 	%r24, [retval0];
	} // callseq 14
	ld.global.u32 	%r26, [%rd14+-28];
	setp.gt.s32 	%p6, %r26, 0;
	selp.u32 	%r27, 1, 0, %p6;
	st.local.u32 	[%rd7], %r27;
	{ // callseq 15, 0
	.param .b64 param0;
	st.param.b64 	[param0], %rd9;
	.param .b64 param1;
	st.param.b64 	[param1], %rd6;
	.param .b32 retval0;
	call.uni (retval0), 
	vprintf, 
	(
	param0, 
	param1
	);
	ld.param.b32 	%r28, [retval0];
	} // callseq 15
	ld.global.u32 	%r30, [%rd14+-24];
	setp.gt.s32 	%p7, %r30, 0;
	selp.u32 	%r31, 1, 0, %p7;
	st.local.u32 	[%rd7], %r31;
	{ // callseq 16, 0
	.param .b64 param0;
	st.param.b64 	[param0], %rd9;
	.param .b64 param1;
	st.param.b64 	[param1], %rd6;
	.param .b32 retval0;
	call.uni (retval0), 
	vprintf, 
	(
	param0, 
	param1
	);
	ld.param.b32 	%r32, [retval0];
	} // callseq 16
	ld.global.u32 	%r34, [%rd14+-20];
	setp.gt.s32 	%p8, %r34, 0;
	selp.u32 	%r35, 1, 0, %p8;
	st.local.u32 	[%rd7], %r35;
	{ // callseq 17, 0
	.param .b64 param0;
	st.param.b64 	[param0], %rd9;
	.param .b64 param1;
	st.param.b64 	[param1], %rd6;
	.param .b32 retval0;
	call.uni (retval0), 
	vprintf, 
	(
	param0, 
	param1
	);
	ld.param.b32 	%r36, [retval0];
	} // callseq 17
	ld.global.u32 	%r38, [%rd14+-16];
	setp.gt.s32 	%p9, %r38, 0;
	selp.u32 	%r39, 1, 0, %p9;
	st.local.u32 	[%rd7], %r39;
	{ // callseq 18, 0
	.param .b64 param0;
	st.param.b64 	[param0], %rd9;
	.param .b64 param1;
	st.param.b64 	[param1], %rd6;
	.param .b32 retval0;
	call.uni (retval0), 
	vprintf, 
	(
	param0, 
	param1
	);
	ld.param.b32 	%r40, [retval0];
	} // callseq 18
	ld.global.u32 	%r42, [%rd14+-12];
	setp.gt.s32 	%p10, %r42, 0;
	selp.u32 	%r43, 1, 0, %p10;
	st.local.u32 	[%rd7], %r43;
	{ // callseq 19, 0
	.param .b64 param0;
	st.param.b64 	[param0], %rd9;
	.param .b64 param1;
	st.param.b64 	[param1], %rd6;
	.param .b32 retval0;
	call.uni (retval0), 
	vprintf, 
	(
	param0, 
	param1
	);
	ld.param.b32 	%r44, [retval0];
	} // callseq 19
	{ // callseq 20, 0
	.param .b64 param0;
	st.param.b64 	[param0], %rd11;
	.param .b64 param1;
	st.param.b64 	[param1], 0;
	.param .b32 retval0;
	call.uni (retval0), 
	vprintf, 
	(
	param0, 
	param1
	);
	ld.param.b32 	%r46, [retval0];
	} // callseq 20
	ld.global.u32 	%r48, [%rd14+-8];
	setp.gt.s32 	%p11, %r48, 0;
	selp.u32 	%r49, 1, 0, %p11;
	st.local.u32 	[%rd7], %r49;
	{ // callseq 21, 0
	.param .b64 param0;
	st.param.b64 	[param0], %rd9;
	.param .b64 param1;
	st.param.b64 	[param1], %rd6;
	.param .b32 retval0;
	call.uni (retval0), 
	vprintf, 
	(
	param0, 
	param1
	);
	ld.param.b32 	%r50, [retval0];
	} // callseq 21
	ld.global.u32 	%r52, [%rd14+-4];
	setp.gt.s32 	%p12, %r52, 0;
	selp.u32 	%r53, 1, 0, %p12;
	st.local.u32 	[%rd7], %r53;
	{ // callseq 22, 0
	.param .b64 param0;
	st.param.b64 	[param0], %rd9;
	.param .b64 param1;
	st.param.b64 	[param1], %rd6;
	.param .b32 retval0;
	call.uni (retval0), 
	vprintf, 
	(
	param0, 
	param1
	);
	ld.param.b32 	%r54, [retval0];
	} // callseq 22
	ld.global.u32 	%r56, [%rd14];
	setp.gt.s32 	%p13, %r56, 0;
	selp.u32 	%r57, 1, 0, %p13;
	st.local.u32 	[%rd7], %r57;
	{ // callseq 23, 0
	.param .b64 param0;
	st.param.b64 	[param0], %rd9;
	.param .b64 param1;
	st.param.b64 	[param1], %rd6;
	.param .b32 retval0;
	call.uni (retval0), 
	vprintf, 
	(
	param0, 
	param1
	);
	ld.param.b32 	%r58, [retval0];
	} // callseq 23
	ld.global.u32 	%r60, [%rd14+4];
	setp.gt.s32 	%p14, %r60, 0;
	selp.u32 	%r61, 1, 0, %p14;
	st.local.u32 	[%rd7], %r61;
	{ // callseq 24, 0
	.param .b64 param0;
	st.param.b64 	[param0], %rd9;
	.param .b64 param1;
	st.param.b64 	[param1], %rd6;
	.param .b32 retval0;
	call.uni (retval0), 
	vprintf, 
	(
	param0, 
	param1
	);
	ld.param.b32 	%r62, [retval0];
	} // callseq 24
	ld.global.u32 	%r64, [%rd14+8];
	setp.gt.s32 	%p15, %r64, 0;
	selp.u32 	%r65, 1, 0, %p15;
	st.local.u32 	[%rd7], %r65;
	{ // callseq 25, 0
	.param .b64 param0;
	st.param.b64 	[param0], %rd9;
	.param .b64 param1;
	st.param.b64 	[param1], %rd6;
	.param .b32 retval0;
	call.uni (retval0), 
	vprintf, 
	(
	param0, 
	param1
	);
	ld.param.b32 	%r66, [retval0];
	} // callseq 25
	{ // callseq 26, 0
	.param .b64 param0;
	st.param.b64 	[param0], %rd11;
	.param .b64 param1;
	st.param.b64 	[param1], 0;
	.param .b32 retval0;
	call.uni (retval0), 
	vprintf, 
	(
	param0, 
	param1
	);
	ld.param.b32 	%r68, [retval0];
	} // callseq 26
	ld.global.u32 	%r70, [%rd14+12];
	setp.gt.s32 	%p16, %r70, 0;
	selp.u32 	%r71, 1, 0, %p16;
	st.local.u32 	[%rd7], %r71;
	{ // callseq 27, 0
	.param .b64 param0;
	st.param.b64 	[param0], %rd9;
	.param .b64 param1;
	st.param.b64 	[param1], %rd6;
	.param .b32 retval0;
	call.uni (retval0), 
	vprintf, 
	(
	param0, 
	param1
	);
	ld.param.b32 	%r72, [retval0];
	} // callseq 27
	ld.global.u32 	%r74, [%rd14+16];
	setp.gt.s32 	%p17, %r74, 0;
	selp.u32 	%r75, 1, 0, %p17;
	st.local.u32 	[%rd7], %r75;
	{ // callseq 28, 0
	.param .b64 param0;
	st.param.b64 	[param0], %rd9;
	.param .b64 param1;
	st.param.b64 	[param1], %rd6;
	.param .b32 retval0;
	call.uni (retval0), 
	vprintf, 
	(
	param0, 
	param1
	);
	ld.param.b32 	%r76, [retval0];
	} // callseq 28
	ld.global.u32 	%r78, [%rd14+20];
	setp.gt.s32 	%p18, %r78, 0;
	selp.u32 	%r79, 1, 0, %p18;
	st.local.u32 	[%rd7], %r79;
	{ // callseq 29, 0
	.param .b64 param0;
	st.param.b64 	[param0], %rd9;
	.param .b64 param1;
	st.param.b64 	[param1], %rd6;
	.param .b32 retval0;
	call.uni (retval0), 
	vprintf, 
	(
	param0, 
	param1
	);
	ld.param.b32 	%r80, [retval0];
	} // callseq 29
	ld.global.u32 	%r82, [%rd14+24];
	setp.gt.s32 	%p19, %r82, 0;
	selp.u32 	%r83, 1, 0, %p19;
	st.local.u32 	[%rd7], %r83;
	{ // callseq 30, 0
	.param .b64 param0;
	st.param.b64 	[param0], %rd9;
	.param .b64 param1;
	st.param.b64 	[param1], %rd6;
	.param .b32 retval0;
	call.uni (retval0), 
	vprintf, 
	(
	param0, 
	param1
	);
	ld.param.b32 	%r84, [retval0];
	} // callseq 30
	ld.global.u32 	%r86, [%rd14+28];
	setp.gt.s32 	%p20, %r86, 0;
	selp.u32 	%r87, 1, 0, %p20;
	st.local.u32 	[%rd7], %r87;
	{ // callseq 31, 0
	.param .b64 param0;
	st.param.b64 	[param0], %rd9;
	.param .b64 param1;
	st.param.b64 	[param1], %rd6;
	.param .b32 retval0;
	call.uni (retval0), 
	vprintf, 
	(
	param0, 
	param1
	);
	ld.param.b32 	%r88, [retval0];
	} // callseq 31
	{ // callseq 32, 0
	.param .b64 param0;
	st.param.b64 	[param0], %rd11;
	.param .b64 param1;
	st.param.b64 	[param1], 0;
	.param .b32 retval0;
	call.uni (retval0), 
	vprintf, 
	(
	param0, 
	param1
	);
	ld.param.b32 	%r90, [retval0];
	} // callseq 32
	ld.global.u32 	%r92, [%rd14+32];
	setp.gt.s32 	%p21, %r92, 0;
	selp.u32 	%r93, 1, 0, %p21;
	st.local.u32 	[%rd7], %r93;
	{ // callseq 33, 0
	.param .b64 param0;
	st.param.b64 	[param0], %rd9;
	.param .b64 param1;
	st.param.b64 	[param1], %rd6;
	.param .b32 retval0;
	call.uni (retval0), 
	vprintf, 
	(
	param0, 
	param1
	);
	ld.param.b32 	%r94, [retval0];
	} // callseq 33
	ld.global.u32 	%r96, [%rd14+36];
	setp.gt.s32 	%p22, %r96, 0;
	selp.u32 	%r97, 1, 0, %p22;
	st.local.u32 	[%rd7], %r97;
	{ // callseq 34, 0
	.param .b64 param0;
	st.param.b64 	[param0], %rd9;
	.param .b64 param1;
	st.param.b64 	[param1], %rd6;
	.param .b32 retval0;
	call.uni (retval0), 
	vprintf, 
	(
	param0, 
	param1
	);
	ld.param.b32 	%r98, [retval0];
	} // callseq 34
	ld.global.u32 	%r100, [%rd14+40];
	setp.gt.s32 	%p23, %r100, 0;
	selp.u32 	%r101, 1, 0, %p23;
	st.local.u32 	[%rd7], %r101;
	{ // callseq 35, 0
	.param .b64 param0;
	st.param.b64 	[param0], %rd9;
	.param .b64 param1;
	st.param.b64 	[param1], %rd6;
	.param .b32 retval0;
	call.uni (retval0), 
	vprintf, 
	(
	param0, 
	param1
	);
	ld.param.b32 	%r102, [retval0];
	} // callseq 35
	ld.global.u32 	%r104, [%rd14+44];
	setp.gt.s32 	%p24, %r104, 0;
	selp.u32 	%r105, 1, 0, %p24;
	st.local.u32 	[%rd7], %r105;
	{ // callseq 36, 0
	.param .b64 param0;
	st.param.b64 	[param0], %rd9;
	.param .b64 param1;
	st.param.b64 	[param1], %rd6;
	.param .b32 retval0;
	call.uni (retval0), 
	vprintf, 
	(
	param0, 
	param1
	);
	ld.param.b32 	%r106, [retval0];
	} // callseq 36
	ld.global.u32 	%r108, [%rd14+48];
	setp.gt.s32 	%p25, %r108, 0;
	selp.u32 	%r109, 1, 0, %p25;
	st.local.u32 	[%rd7], %r109;
	{ // callseq 37, 0
	.param .b64 param0;
	st.param.b64 	[param0], %rd9;
	.param .b64 param1;
	st.param.b64 	[param1], %rd6;
	.param .b32 retval0;
	call.uni (retval0), 
	vprintf, 
	(
	param0, 
	param1
	);
	ld.param.b32 	%r110, [retval0];
	} // callseq 37
	{ // callseq 38, 0
	.param .b64 param0;
	st.param.b64 	[param0], %rd11;
	.param .b64 param1;
	st.param.b64 	[param1], 0;
	.param .b32 retval0;
	call.uni (retval0), 
	vprintf, 
	(
	param0, 
	param1
	);
	ld.param.b32 	%r112, [retval0];
	} // callseq 38
	{ // callseq 39, 0
	.param .b64 param0;
	st.param.b64 	[param0], %rd11;
	.param .b64 param1;
	st.param.b64 	[param1], 0;
	.param .b32 retval0;
	call.uni (retval0), 
	vprintf, 
	(
	param0, 
	param1
	);
	ld.param.b32 	%r114, [retval0];
	} // callseq 39
	add.s32 	%r118, %r118, 1;
	add.s64 	%rd14, %rd14, 100;
	setp.ne.s32 	%p26, %r118, 5;
	@%p26 bra 	$L__BB4_1;
	mov.u64 	%rd12, $str$7;
	cvta.global.u64 	%rd13, %rd12;
	{ // callseq 40, 0
	.param .b64 param0;
	st.param.b64 	[param0], %rd13;
	.param .b64 param1;
	st.param.b64 	[param1], 0;
	.param .b32 retval0;
	call.uni (retval0), 
	vprintf, 
	(
	param0, 
	param1
	);
	ld.param.b32 	%r116, [retval0];
	} // callseq 40
	ret;

}
	// .globl	_Z18preparePropagationPii
.visible .entry _Z18preparePropagationPii(
	.param .u64 .ptr .align 1 _Z18preparePropagationPii_param_0,
	.param .u32 _Z18preparePropagationPii_param_1
)
{
	.reg .pred 	%p<12>;
	.reg .b32 	%r<35>;
	.reg .b64 	%rd<25>;

	ld.param.u64 	%rd2, [_Z18preparePropagationPii_param_0];
	ld.param.u32 	%r2, [_Z18preparePropagationPii_param_1];
	mov.u32 	%r1, %tid.x;
	setp.lt.u32 	%p1, %r2, 5;
	@%p1 bra 	$L__BB5_7;
	setp.eq.s32 	%p7, %r1, 0;
	@%p7 bra 	$L__BB5_3;
	mov.u64 	%rd5, $str;
	cvta.global.u64 	%rd6, %rd5;
	{ // callseq 41, 0
	.param .b64 param0;
	st.param.b64 	[param0], %rd6;
	.param .b64 param1;
	st.param.b64 	[param1], 0;
	.param .b32 retval0;
	call.uni (retval0), 
	vprintf, 
	(
	param0, 
	param1
	);
	ld.param.b32 	%r15, [retval0];
	} // callseq 41
	mov.u64 	%rd7, $str$1;
	cvta.global.u64 	%rd8, %rd7;
	{ // callseq 42, 0
	.param .b64 param0;
	st.param.b64 	[param0], %rd8;
	.param .b64 param1;
	st.param.b64 	[param1], 0;
	.param .b32 retval0;
	call.uni (retval0), 
	vprintf, 
	(
	param0, 
	param1
	);
	ld.param.b32 	%r17, [retval0];
	} // callseq 42
	setp.eq.s32 	%p8, %r1, 1;
	@%p8 bra 	$L__BB5_4;
$L__BB5_3:
	mov.u64 	%rd9, $str;
	cvta.global.u64 	%rd10, %rd9;
	{ // callseq 43, 0
	.param .b64 param0;
	st.param.b64 	[param0], %rd10;
	.param .b64 param1;
	st.param.b64 	[param1], 0;
	.param .b32 retval0;
	call.uni (retval0), 
	vprintf, 
	(
	param0, 
	param1
	);
	ld.param.b32 	%r19, [retval0];
	} // callseq 43
	mov.u64 	%rd11, $str$1;
	cvta.global.u64 	%rd12, %rd11;
	{ // callseq 44, 0
	.param .b64 param0;
	st.param.b64 	[param0], %rd12;
	.param .b64 param1;
	st.param.b64 	[param1], 0;
	.param .b32 retval0;
	call.uni (retval0), 
	vprintf, 
	(
	param0, 
	param1
	);
	ld.param.b32 	%r21, [retval0];
	} // callseq 44
	setp.eq.s32 	%p9, %r1, 2;
	@%p9 bra 	$L__BB5_5;
$L__BB5_4:
	mov.u64 	%rd13, $str;
	cvta.global.u64 	%rd14, %rd13;
	{ // callseq 45, 0
	.param .b64 param0;
	st.param.b64 	[param0], %rd14;
	.param .b64 param1;
	st.param.b64 	[param1], 0;
	.param .b32 retval0;
	call.uni (retval0), 
	vprintf, 
	(
	param0, 
	param1
	);
	ld.param.b32 	%r23, [retval0];
	} // callseq 45
	mov.u64 	%rd15, $str$1;
	cvta.global.u64 	%rd16, %rd15;
	{ // callseq 46, 0
	.param .b64 param0;
	st.param.b64 	[param0], %rd16;
	.param .b64 param1;
	st.param.b64 	[param1], 0;
	.param .b32 retval0;
	call.uni (retval0), 
	vprintf, 
	(
	param0, 
	param1
	);
	ld.param.b32 	%r25, [retval0];
	} // callseq 46
	setp.eq.s32 	%p10, %r1, 3;
	@%p10 bra 	$L__BB5_6;
$L__BB5_5:
	mov.u64 	%rd17, $str;
	cvta.global.u64 	%rd18, %rd17;
	{ // callseq 47, 0
	.param .b64 param0;
	st.param.b64 	[param0], %rd18;
	.param .b64 param1;
	st.param.b64 	[param1], 0;
	.param .b32 retval0;
	call.uni (retval0), 
	vprintf, 
	(
	param0, 
	param1
	);
	ld.param.b32 	%r27, [retval0];
	} // callseq 47
	mov.u64 	%rd19, $str$1;
	cvta.global.u64 	%rd20, %rd19;
	{ // callseq 48, 0
	.param .b64 param0;
	st.param.b64 	[param0], %rd20;
	.param .b64 param1;
	st.param.b64 	[param1], 0;
	.param .b32 retval0;
	call.uni (retval0), 
	vprintf, 
	(
	param0, 
	param1
	);
	ld.param.b32 	%r29, [retval0];
	} // callseq 48
	setp.eq.s32 	%p11, %r1, 4;
	@%p11 bra 	$L__BB5_13;
$L__BB5_6:
	mov.u64 	%rd21, $str;
	cvta.global.u64 	%rd22, %rd21;
	{ // callseq 49, 0
	.param .b64 param0;
	st.param.b64 	[param0], %rd22;
	.param .b64 param1;
	st.param.b64 	[param1], 0;
	.param .b32 retval0;
	call.uni (retval0), 
	vprintf, 
	(
	param0, 
	param1
	);
	ld.param.b32 	%r31, [retval0];
	} // callseq 49
	mov.u64 	%rd23, $str$1;
	cvta.global.u64 	%rd24, %rd23;
	{ // callseq 50, 0
	.param .b64 param0;
	st.param.b64 	[param0], %rd24;
	.param .b64 param1;
	st.param.b64 	[param1], 0;
	.param .b32 retval0;
	call.uni (retval0), 
	vprintf, 
	(
	param0, 
	param1
	);
	ld.param.b32 	%r33, [retval0];
	} // callseq 50
	bra.uni 	$L__BB5_13;
$L__BB5_7:
	cvta.to.global.u64 	%rd3, %rd2;
	setp.eq.s32 	%p2, %r1, 0;
	mul.lo.s32 	%r3, %r1, 25;
	mad.lo.s32 	%r4, %r2, 5, %r3;
	mul.wide.u32 	%rd4, %r4, 4;
	add.s64 	%rd1, %rd3, %rd4;
	@%p2 bra 	$L__BB5_9;
	ld.global.u32 	%r5, [%rd1];
	add.s32 	%r6, %r5, -1;
	st.global.u32 	[%rd1], %r6;
	setp.eq.s32 	%p3, %r1, 1;
	@%p3 bra 	$L__BB5_10;
$L__BB5_9:
	ld.global.u32 	%r7, [%rd1+4];
	add.s32 	%r8, %r7, -1;
	st.global.u32 	[%rd1+4], %r8;
	setp.eq.s32 	%p4, %r1, 2;
	@%p4 bra 	$L__BB5_11;
$L__BB5_10:
	ld.global.u32 	%r9, [%rd1+8];
	add.s32 	%r10, %r9, -1;
	st.global.u32 	[%rd1+8], %r10;
	setp.eq.s32 	%p5, %r1, 3;
	@%p5 bra 	$L__BB5_12;
$L__BB5_11:
	ld.global.u32 	%r11, [%rd1+12];
	add.s32 	%r12, %r11, -1;
	st.global.u32 	[%rd1+12], %r12;
	setp.eq.s32 	%p6, %r1, 4;
	@%p6 bra 	$L__BB5_13;
$L__BB5_12:
	ld.global.u32 	%r13, [%rd1+16];
	add.s32 	%r14, %r13, -1;
	st.global.u32 	[%rd1+16], %r14;
$L__BB5_13:
	ret;

}
	// .globl	_Z11propagationPii
.visible .entry _Z11propagationPii(
	.param .u64 .ptr .align 1 _Z11propagationPii_param_0,
	.param .u32 _Z11propagationPii_param_1
)
{
	.reg .pred 	%p<44>;
	.reg .b32 	%r<202>;
	.reg .b64 	%rd<92>;

	ld.param.u64 	%rd7, [_Z11propagationPii_param_0];
	ld.param.u32 	%r193, [_Z11propagationPii_param_1];
	cvta.to.global.u64 	%rd1, %rd7;
	mov.u32 	%r67, %tid.x;
	max.u32 	%r68, %r193, %r67;
	setp.lt.u32 	%p1, %r68, 5;
	@%p1 bra 	$L__BB6_2;
	mov.u64 	%rd89, $str;
	cvta.global.u64 	%rd90, %rd89;
	{ // callseq 71, 0
	.param .b64 param0;
	st.param.b64 	[param0], %rd90;
	.param .b64 param1;
	st.param.b64 	[param1], 0;
	.param .b32 retval0;
	call.uni (retval0), 
	vprintf, 
	(
	param0, 
	param1
	);
	ld.param.b32 	%r174, [retval0];
	} // callseq 71
	bra.uni 	$L__BB6_55;
$L__BB6_2:
	mul.lo.s32 	%r2, %r67, 25;
	mul.lo.s32 	%r3, %r67, 26;
	mad.lo.s32 	%r189, %r193, 5, %r3;
	mul.wide.u32 	%rd8, %r189, 4;
	add.s64 	%rd9, %rd1, %rd8;
	ld.global.u32 	%r69, [%rd9];
	setp.ne.s32 	%p2, %r69, 1;
	@%p2 bra 	$L__BB6_55;
	setp.eq.s32 	%p3, %r193, 0;
	mul.wide.u32 	%rd10, %r3, 4;
	add.s64 	%rd2, %rd1, %rd10;
	@%p3 bra 	$L__BB6_5;
	ld.global.u32 	%r70, [%rd2];
	add.s32 	%r71, %r70, -1;
	st.global.u32 	[%rd2], %r71;
	setp.eq.s32 	%p4, %r193, 1;
	@%p4 bra 	$L__BB6_6;
$L__BB6_5:
	ld.global.u32 	%r72, [%rd2+20];
	add.s32 	%r73, %r72, -1;
	st.global.u32 	[%rd2+20], %r73;
	setp.eq.s32 	%p5, %r193, 2;
	@%p5 bra 	$L__BB6_7;
$L__BB6_6:
	ld.global.u32 	%r74, [%rd2+40];
	add.s32 	%r75, %r74, -1;
	st.global.u32 	[%rd2+40], %r75;
	setp.eq.s32 	%p6, %r193, 3;
	@%p6 bra 	$L__BB6_8;
$L__BB6_7:
	ld.global.u32 	%r76, [%rd2+60];
	add.s32 	%r77, %r76, -1;
	st.global.u32 	[%rd2+60], %r77;
	setp.eq.s32 	%p7, %r193, 4;
	@%p7 bra 	$L__BB6_9;
$L__BB6_8:
	ld.global.u32 	%r78, [%rd2+80];
	add.s32 	%r79, %r78, -1;
	st.global.u32 	[%rd2+80], %r79;
$L__BB6_9:
	or.b32  	%r80, %r193, %r67;
	and.b32  	%r81, %r80, 4;
	setp.ne.s32 	%p8, %r81, 0;
	mov.u32 	%r182, %r189;
	mov.u32 	%r183, %r67;
	mov.u32 	%r184, %r193;
	@%p8 bra 	$L__BB6_10;
	bra.uni 	$L__BB6_57;
$L__BB6_10:
	setp.eq.s32 	%p12, %r193, 0;
	setp.eq.s32 	%p13, %r67, 0;
	or.pred  	%p14, %p12, %p13;
	@%p14 bra 	$L__BB6_32;
	add.s32 	%r178, %r67, -1;
	add.s32 	%r85, %r193, -1;
	min.u32 	%r6, %r178, %r85;
	setp.eq.s32 	%p15, %r6, 3;
	mov.u32 	%r180, %r67;
	mov.u32 	%r181, %r193;
	@%p15 bra 	$L__BB6_17;
	add.s32 	%r86, %r6, 1;
	and.b32  	%r87, %r86, 3;
	neg.s32 	%r176, %r87;
	mov.u64 	%rd15, $str;
	mov.u64 	%rd17, $str$1;
	mov.u32 	%r177, %r189;
	mov.u32 	%r181, %r193;
$L__BB6_13:
	.pragma "nounroll";
	mov.u32 	%r180, %r178;
	setp.gt.u32 	%p16, %r180, 4;
	@%p16 bra 	$L__BB6_15;
	add.s32 	%r88, %r177, -6;
	mul.wide.u32 	%rd13, %r88, 4;
	add.s64 	%rd14, %rd1, %rd13;
	ld.global.u32 	%r89, [%rd14];
	add.s32 	%r90, %r89, -1;
	st.global.u32 	[%rd14], %r90;
	bra.uni 	$L__BB6_16;
$L__BB6_15:
	cvta.global.u64 	%rd16, %rd15;
	{ // callseq 51, 0
	.param .b64 param0;
	st.param.b64 	[param0], %rd16;
	.param .b64 param1;
	st.param.b64 	[param1], 0;
	.param .b32 retval0;
	call.uni (retval0), 
	vprintf, 
	(
	param0, 
	param1
	);
	ld.param.b32 	%r91, [retval0];
	} // callseq 51
	cvta.global.u64 	%rd18, %rd17;
	{ // callseq 52, 0
	.param .b64 param0;
	st.param.b64 	[param0], %rd18;
	.param .b64 param1;
	st.param.b64 	[param1], 0;
	.param .b32 retval0;
	call.uni (retval0), 
	vprintf, 
	(
	param0, 
	param1
	);
	ld.param.b32 	%r93, [retval0];
	} // callseq 52
$L__BB6_16:
	add.s32 	%r178, %r180, -1;
	add.s32 	%r177, %r177, -6;
	add.s32 	%r176, %r176, 1;
	setp.ne.s32 	%p17, %r176, 0;
	add.s32 	%r181, %r181, -1;
	@%p17 bra 	$L__BB6_13;
$L__BB6_17:
	setp.lt.u32 	%p18, %r6, 3;
	@%p18 bra 	$L__BB6_32;
	add.s32 	%r186, %r180, -2;
	add.s32 	%r95, %r180, %r2;
	mad.lo.s32 	%r96, %r181, 5, %r95;
	add.s32 	%r185, %r96, -12;
	mov.u64 	%rd21, $str;
	mov.u64 	%rd23, $str$1;
$L__BB6_19:
	add.s32 	%r97, %r186, 1;
	setp.lt.u32 	%p19, %r97, 5;
	@%p19 bra 	$L__BB6_21;
	cvta.global.u64 	%rd22, %rd21;
	{ // callseq 53, 0
	.param .b64 param0;
	st.param.b64 	[param0], %rd22;
	.param .b64 param1;
	st.param.b64 	[param1], 0;
	.param .b32 retval0;
	call.uni (retval0), 
	vprintf, 
	(
	param0, 
	param1
	);
	ld.param.b32 	%r101, [retval0];
	} // callseq 53
	cvta.global.u64 	%rd24, %rd23;
	{ // callseq 54, 0
	.param .b64 param0;
	st.param.b64 	[param0], %rd24;
	.param .b64 param1;
	st.param.b64 	[param1], 0;
	.param .b32 retval0;
	call.uni (retval0), 
	vprintf, 
	(
	param0, 
	param1
	);
	ld.param.b32 	%r103, [retval0];
	} // callseq 54
	bra.uni 	$L__BB6_22;
$L__BB6_21:
	add.s32 	%r98, %r185, 6;
	mul.wide.u32 	%rd19, %r98, 4;
	add.s64 	%rd20, %rd1, %rd19;
	ld.global.u32 	%r99, [%rd20];
	add.s32 	%r100, %r99, -1;
	st.global.u32 	[%rd20], %r100;
$L__BB6_22:
	setp.gt.u32 	%p20, %r186, 4;
	@%p20 bra 	$L__BB6_24;
	mul.wide.u32 	%rd25, %r185, 4;
	add.s64 	%rd26, %rd1, %rd25;
	ld.global.u32 	%r105, [%rd26];
	add.s32 	%r106, %r105, -1;
	st.global.u32 	[%rd26], %r106;
	bra.uni 	$L__BB6_25;
$L__BB6_24:
	cvta.global.u64 	%rd28, %rd21;
	{ // callseq 55, 0
	.param .b64 param0;
	st.param.b64 	[param0], %rd28;
	.param .b64 param1;
	st.param.b64 	[param1], 0;
	.param .b32 retval0;
	call.uni (retval0), 
	vprintf, 
	(
	param0, 
	param1
	);
	ld.param.b32 	%r107, [retval0];
	} // callseq 55
	cvta.global.u64 	%rd30, %rd23;
	{ // callseq 56, 0
	.param .b64 param0;
	st.param.b64 	[param0], %rd30;
	.param .b64 param1;
	st.param.b64 	[param1], 0;
	.param .b32 retval0;
	call.uni (retval0), 
	vprintf, 
	(
	param0, 
	param1
	);
	ld.param.b32 	%r109, [retval0];
	} // callseq 56
$L__BB6_25:
	add.s32 	%r111, %r186, -1;
	setp.gt.u32 	%p21, %r111, 4;
	@%p21 bra 	$L__BB6_27;
	add.s32 	%r112, %r185, -6;
	mul.wide.u32 	%rd31, %r112, 4;
	add.s64 	%rd32, %rd1, %rd31;
	ld.global.u32 	%r113, [%rd32];
	add.s32 	%r114, %r113, -1;
	st.global.u32 	[%rd32], %r114;
	bra.uni 	$L__BB6_28;
$L__BB6_27:
	cvta.global.u64 	%rd34, %rd21;
	{ // callseq 57, 0
	.param .b64 param0;
	st.param.b64 	[param0], %rd34;
	.param .b64 param1;
	st.param.b64 	[param1], 0;
	.param .b32 retval0;
	call.uni (retval0), 
	vprintf, 
	(
	param0, 
	param1
	);
	ld.param.b32 	%r115, [retval0];
	} // callseq 57
	cvta.global.u64 	%rd36, %rd23;
	{ // callseq 58, 0
	.param .b64 param0;
	st.param.b64 	[param0], %rd36;
	.param .b64 param1;
	st.param.b64 	[param1], 0;
	.param .b32 retval0;
	call.uni (retval0), 
	vprintf, 
	(
	param0, 
	param1
	);
	ld.param.b32 	%r117, [retval0];
	} // callseq 58
$L__BB6_28:
	add.s32 	%r119, %r186, -2;
	setp.gt.u32 	%p22, %r119, 4;
	@%p22 bra 	$L__BB6_30;
	add.s32 	%r120, %r185, -12;
	mul.wide.u32 	%rd37, %r120, 4;
	add.s64 	%rd38, %rd1, %rd37;
	ld.global.u32 	%r121, [%rd38];
	add.s32 	%r122, %r121, -1;
	st.global.u32 	[%rd38], %r122;
	bra.uni 	$L__BB6_31;
$L__BB6_30:
	cvta.global.u64 	%rd40, %rd21;
	{ // callseq 59, 0
	.param .b64 param0;
	st.param.b64 	[param0], %rd40;
	.param .b64 param1;
	st.param.b64 	[param1], 0;
	.param .b32 retval0;
	call.uni (retval0), 
	vprintf, 
	(
	param0, 
	param1
	);
	ld.param.b32 	%r123, [retval0];
	} // callseq 59
	cvta.global.u64 	%rd42, %rd23;
	{ // callseq 60, 0
	.param .b64 param0;
	st.param.b64 	[param0], %rd42;
	.param .b64 param1;
	st.param.b64 	[param1], 0;
	.param .b32 retval0;
	call.uni (retval0), 
	vprintf, 
	(
	param0, 
	param1
	);
	ld.param.b32 	%r125, [retval0];
	} // callseq 60
$L__BB6_31:
	add.s32 	%r127, %r186, 2;
	min.s32 	%r128, %r181, %r127;
	setp.gt.s32 	%p23, %r128, 4;
	add.s32 	%r186, %r186, -4;
	add.s32 	%r185, %r185, -24;
	add.s32 	%r181, %r181, -4;
	@%p23 bra 	$L__BB6_19;
$L__BB6_32:
	setp.eq.s32 	%p24, %r193, 0;
	setp.gt.u32 	%p25, %r67, 3;
	or.pred  	%p26, %p24, %p25;
	mov.u32 	%r194, %r189;
	mov.u32 	%r195, %r67;
	mov.u32 	%r196, %r193;
	@%p26 bra 	$L__BB6_33;
	bra.uni 	$L__BB6_56;
$L__BB6_33:
	setp.eq.s32 	%p30, %r67, 0;
	setp.gt.u32 	%p31, %r193, 3;
	or.pred  	%p32, %p31, %p30;
	@%p32 bra 	$L__BB6_55;
	add.s32 	%r190, %r67, -1;
	sub.s32 	%r132, 3, %r193;
	min.u32 	%r33, %r190, %r132;
	setp.eq.s32 	%p33, %r33, 3;
	mov.u32 	%r192, %r67;
	@%p33 bra 	$L__BB6_40;
	add.s32 	%r133, %r33, 1;
	and.b32  	%r134, %r133, 3;
	neg.s32 	%r188, %r134;
	mov.u64 	%rd47, $str;
	mov.u64 	%rd49, $str$1;
$L__BB6_36:
	.pragma "nounroll";
	mov.u32 	%r192, %r190;
	setp.gt.u32 	%p34, %r192, 4;
	@%p34 bra 	$L__BB6_38;
	add.s32 	%r135, %r189, 4;
	mul.wide.u32 	%rd45, %r135, 4;
	add.s64 	%rd46, %rd1, %rd45;
	ld.global.u32 	%r136, [%rd46];
	add.s32 	%r137, %r136, -1;
	st.global.u32 	[%rd46], %r137;
	bra.uni 	$L__BB6_39;
$L__BB6_38:
	cvta.global.u64 	%rd48, %rd47;
	{ // callseq 61, 0
	.param .b64 param0;
	st.param.b64 	[param0], %rd48;
	.param .b64 param1;
	st.param.b64 	[param1], 0;
	.param .b32 retval0;
	call.uni (retval0), 
	vprintf, 
	(
	param0, 
	param1
	);
	ld.param.b32 	%r138, [retval0];
	} // callseq 61
	cvta.global.u64 	%rd50, %rd49;
	{ // callseq 62, 0
	.param .b64 param0;
	st.param.b64 	[param0], %rd50;
	.param .b64 param1;
	st.param.b64 	[param1], 0;
	.param .b32 retval0;
	call.uni (retval0), 
	vprintf, 
	(
	param0, 
	param1
	);
	ld.param.b32 	%r140, [retval0];
	} // callseq 62
$L__BB6_39:
	add.s32 	%r190, %r192, -1;
	add.s32 	%r189, %r189, 4;
	add.s32 	%r188, %r188, 1;
	setp.ne.s32 	%p35, %r188, 0;
	add.s32 	%r193, %r193, 1;
	@%p35 bra 	$L__BB6_36;
$L__BB6_40:
	setp.ne.s32 	%p36, %r33, 3;
	@%p36 bra 	$L__BB6_55;
	add.s32 	%r200, %r192, -2;
	add.s32 	%r142, %r192, %r2;
	mul.lo.s32 	%r198, %r193, 5;
	add.s32 	%r199, %r142, %r198;
	add.s64 	%rd3, %rd1, 20;
	mul.wide.u32 	%rd51, %r67, 25;
	add.s32 	%r143, %r192, -1;
	cvt.u64.u32 	%rd52, %r143;
	add.s64 	%rd91, %rd51, %rd52;
	add.s32 	%r197, %r198, 20;
	mov.u64 	%rd57, $str;
	mov.u64 	%rd59, $str$1;
$L__BB6_42:
	add.s32 	%r144, %r200, 1;
	setp.lt.u32 	%p37, %r144, 5;
	@%p37 bra 	$L__BB6_44;
	cvta.global.u64 	%rd58, %rd57;
	{ // callseq 63, 0
	.param .b64 param0;
	st.param.b64 	[param0], %rd58;
	.param .b64 param1;
	st.param.b64 	[param1], 0;
	.param .b32 retval0;
	call.uni (retval0), 
	vprintf, 
	(
	param0, 
	param1
	);
	ld.param.b32 	%r147, [retval0];
	} // callseq 63
	cvta.global.u64 	%rd60, %rd59;
	{ // callseq 64, 0
	.param .b64 param0;
	st.param.b64 	[param0], %rd60;
	.param .b64 param1;
	st.param.b64 	[param1], 0;
	.param .b32 retval0;
	call.uni (retval0), 
	vprintf, 
	(
	param0, 
	param1
	);
	ld.param.b32 	%r149, [retval0];
	} // callseq 64
	bra.uni 	$L__BB6_45;
$L__BB6_44:
	cvt.u64.u32 	%rd53, %r198;
	add.s64 	%rd54, %rd91, %rd53;
	shl.b64 	%rd55, %rd54, 2;
	add.s64 	%rd56, %rd3, %rd55;
	ld.global.u32 	%r145, [%rd56];
	add.s32 	%r146, %r145, -1;
	st.global.u32 	[%rd56], %r146;
$L__BB6_45:
	setp.gt.u32 	%p38, %r200, 4;
	@%p38 bra 	$L__BB6_47;
	add.s32 	%r151, %r197, -20;
	cvt.u64.u32 	%rd61, %r200;
	cvt.u64.u32 	%rd62, %r2;
	cvt.u64.u32 	%rd63, %r151;
	add.s64 	%rd64, %rd63, %rd62;
	add.s64 	%rd65, %rd64, %rd61;
	shl.b64 	%rd66, %rd65, 2;
	add.s64 	%rd67, %rd1, %rd66;
	ld.global.u32 	%r152, [%rd67+40];
	add.s32 	%r153, %r152, -1;
	st.global.u32 	[%rd67+40], %r153;
	bra.uni 	$L__BB6_48;
$L__BB6_47:
	cvta.global.u64 	%rd69, %rd57;
	{ // callseq 65, 0
	.param .b64 param0;
	st.param.b64 	[param0], %rd69;
	.param .b64 param1;
	st.param.b64 	[param1], 0;
	.param .b32 retval0;
	call.uni (retval0), 
	vprintf, 
	(
	param0, 
	param1
	);
	ld.param.b32 	%r154, [retval0];
	} // callseq 65
	cvta.global.u64 	%rd71, %rd59;
	{ // callseq 66, 0
	.param .b64 param0;
	st.param.b64 	[param0], %rd71;
	.param .b64 param1;
	st.param.b64 	[param1], 0;
	.param .b32 retval0;
	call.uni (retval0), 
	vprintf, 
	(
	param0, 
	param1
	);
	ld.param.b32 	%r156, [retval0];
	} // callseq 66
$L__BB6_48:
	add.s32 	%r60, %r200, -1;
	setp.gt.u32 	%p39, %r60, 4;
	@%p39 bra 	$L__BB6_50;
	add.s32 	%r158, %r197, -20;
	cvt.u64.u32 	%rd72, %r60;
	cvt.u64.u32 	%rd73, %r2;
	cvt.u64.u32 	%rd74, %r158;
	add.s64 	%rd75, %rd74, %rd73;
	add.s64 	%rd76, %rd75, %rd72;
	shl.b64 	%rd77, %rd76, 2;
	add.s64 	%rd78, %rd1, %rd77;
	ld.global.u32 	%r159, [%rd78+60];
	add.s32 	%r160, %r159, -1;
	st.global.u32 	[%rd78+60], %r160;
	bra.uni 	$L__BB6_51;
$L__BB6_50:
	cvta.global.u64 	%rd80, %rd57;
	{ // callseq 67, 0
	.param .b64 param0;
	st.param.b64 	[param0], %rd80;
	.param .b64 param1;
	st.param.b64 	[param1], 0;
	.param .b32 retval0;
	call.uni (retval0), 
	vprintf, 
	(
	param0, 
	param1
	);
	ld.param.b32 	%r161, [retval0];
	} // callseq 67
	cvta.global.u64 	%rd82, %rd59;
	{ // callseq 68, 0
	.param .b64 param0;
	st.param.b64 	[param0], %rd82;
	.param .b64 param1;
	st.param.b64 	[param1], 0;
	.param .b32 retval0;
	call.uni (retval0), 
	vprintf, 
	(
	param0, 
	param1
	);
	ld.param.b32 	%r163, [retval0];
	} // callseq 68
$L__BB6_51:
	add.s32 	%r165, %r200, -2;
	setp.gt.u32 	%p40, %r165, 4;
	@%p40 bra 	$L__BB6_53;
	add.s32 	%r166, %r199, 16;
	mul.wide.u32 	%rd83, %r166, 4;
	add.s64 	%rd84, %rd1, %rd83;
	ld.global.u32 	%r167, [%rd84];
	add.s32 	%r168, %r167, -1;
	st.global.u32 	[%rd84], %r168;
	bra.uni 	$L__BB6_54;
$L__BB6_53:
	cvta.global.u64 	%rd86, %rd57;
	{ // callseq 69, 0
	.param .b64 param0;
	st.param.b64 	[param0], %rd86;
	.param .b64 param1;
	st.param.b64 	[param1], 0;
	.param .b32 retval0;
	call.uni (retval0), 
	vprintf, 
	(
	param0, 
	param1
	);
	ld.param.b32 	%r169, [retval0];
	} // callseq 69
	cvta.global.u64 	%rd88, %rd59;
	{ // callseq 70, 0
	.param .b64 param0;
	st.param.b64 	[param0], %rd88;
	.param .b64 param1;
	st.param.b64 	[param1], 0;
	.param .b32 retval0;
	call.uni (retval0), 
	vprintf, 
	(
	param0, 
	param1
	);
	ld.param.b32 	%r171, [retval0];
	} // callseq 70
$L__BB6_54:
	setp.lt.s32 	%p41, %r193, 0;
	add.s32 	%r173, %r200, 2;
	setp.gt.s32 	%p42, %r173, 4;
	and.pred  	%p43, %p41, %p42;
	add.s32 	%r200, %r200, -4;
	add.s32 	%r199, %r199, 16;
	add.s64 	%rd91, %rd91, -4;
	add.s32 	%r198, %r198, 20;
	add.s32 	%r197, %r197, 20;
	add.s32 	%r193, %r193, 4;
	@%p43 bra 	$L__BB6_42;
$L__BB6_55:
	ret;
$L__BB6_56:
	add.s32 	%r52, %r195, 1;
	add.s32 	%r53, %r196, -1;
	add.s32 	%r129, %r194, -5;
	mul.wide.u32 	%rd43, %r129, 4;
	add.s64 	%rd44, %rd1, %rd43;
	ld.global.u32 	%r130, [%rd44+4];
	add.s32 	%r131, %r130, -1;
	st.global.u32 	[%rd44+4], %r131;
	setp.gt.s32 	%p27, %r196, 1;
	setp.lt.u32 	%p28, %r195, 3;
	and.pred  	%p29, %p27, %p28;
	add.s32 	%r194, %r194, -4;
	mov.u32 	%r195, %r52;
	mov.u32 	%r196, %r53;
	@%p29 bra 	$L__BB6_56;
	bra.uni 	$L__BB6_33;
$L__BB6_57:
	add.s32 	%r23, %r183, 1;
	add.s32 	%r24, %r184, 1;
	add.s32 	%r82, %r182, 5;
	mul.wide.u32 	%rd11, %r82, 4;
	add.s64 	%rd12, %rd1, %rd11;
	ld.global.u32 	%r83, [%rd12+4];
	add.s32 	%r84, %r83, -1;
	st.global.u32 	[%rd12+4], %r84;
	setp.lt.s32 	%p9, %r184, 3;
	setp.lt.u32 	%p10, %r183, 3;
	and.pred  	%p11, %p9, %p10;
	add.s32 	%r182, %r182, 6;
	mov.u32 	%r183, %r23;
	mov.u32 	%r184, %r24;
	@%p11 bra 	$L__BB6_57;
	bra.uni 	$L__BB6_10;

}


// ===== COMPILED SASS (sm_100) =====

	.target	sm_100

	.elftype	@"ET_EXEC"


//--------------------- .note.nv.tkinfo           --------------------------
	.section	.note.nv.tkinfo,"",@"SHT_NOTE"
	.sectionflags	@"SHF_NOTE_NV_TKINFO"
	.tkinfo
        /*0018*/ 	.word	0x00000002
        /*0030*/ 	.string	""
        /*0030*/ 	.string	"ptxas"
        /*0030*/ 	.string	"Cuda compilation tools, release 13.0, V13.0.88"
        /*0030*/ 	.string	"Build cuda_13.0.r13.0/compiler.36424714_0"
        /*0030*/ 	.string	"-arch sm_100 -m 64 "



//--------------------- .note.nv.cuinfo           --------------------------
	.section	.note.nv.cuinfo,"",@"SHT_NOTE"
	.sectionflags	@"SHF_NOTE_NV_CUINFO"
        /*0018*/ 	.short	0x0002
        /*001a*/ 	.short	0x0064
        /*001c*/ 	.short	0x0082
	.zero		2


//--------------------- .nv.info                  --------------------------
	.section	.nv.info,"",@"SHT_CUDA_INFO"
	.align	4


	//----- nvinfo : EIATTR_REGCOUNT
	.align		4
        /*0000*/ 	.byte	0x04, 0x2f
        /*0002*/ 	.short	(.L_13 - .L_12)
	.align		4
.L_12:
        /*0004*/ 	.word	index@(_Z16parallelAllDiffsPii)
        /*0008*/ 	.word	0x00000019


	//----- nvinfo : EIATTR_FRAME_SIZE
	.align		4
.L_13:
        /*000c*/ 	.byte	0x04, 0x11
        /*000e*/ 	.short	(.L_15 - .L_14)
	.align		4
.L_14:
        /*0010*/ 	.word	index@(_Z16parallelAllDiffsPii)
        /*0014*/ 	.word	0x00000000


	//----- nvinfo : EIATTR_REGCOUNT
	.align		4
.L_15:
        /*0018*/ 	.byte	0x04, 0x2f
        /*001a*/ 	.short	(.L_17 - .L_16)
	.align		4
.L_16:
        /*001c*/ 	.word	index@(_Z18parallelDiagConstrPii)
        /*0020*/ 	.word	0x00000018


	//----- nvinfo : EIATTR_FRAME_SIZE
	.align		4
.L_17:
        /*0024*/ 	.byte	0x04, 0x11
        /*0026*/ 	.short	(.L_19 - .L_18)
	.align		4
.L_18:
        /*0028*/ 	.word	index@(_Z18parallelDiagConstrPii)
        /*002c*/ 	.word	0x00000000


	//----- nvinfo : EIATTR_REGCOUNT
	.align		4
.L_19:
        /*0030*/ 	.byte	0x04, 0x2f
        /*0032*/ 	.short	(.L_21 - .L_20)
	.align		4
.L_20:
        /*0034*/ 	.word	index@(_Z4copyPiS_)
        /*0038*/ 	.word	0x0000000a


	//----- nvinfo : EIATTR_FRAME_SIZE
	.align		4
.L_21:
        /*003c*/ 	.byte	0x04, 0x11
        /*003e*/ 	.short	(.L_23 - .L_22)
	.align		4
.L_22:
        /*0040*/ 	.word	index@(_Z4copyPiS_)
        /*0044*/ 	.word	0x00000000


	//----- nvinfo : EIATTR_REGCOUNT
	.align		4
.L_23:
        /*0048*/ 	.byte	0x04, 0x2f
        /*004a*/ 	.short	(.L_25 - .L_24)
	.align		4
.L_24:
        /*004c*/ 	.word	index@(_Z4initPi)
        /*0050*/ 	.word	0x00000008


	//----- nvinfo : EIATTR_FRAME_SIZE
	.align		4
.L_25:
        /*0054*/ 	.byte	0x04, 0x11
        /*0056*/ 	.short	(.L_27 - .L_26)
	.align		4
.L_26:
        /*0058*/ 	.word	index@(_Z4initPi)
        /*005c*/ 	.word	0x00000000


	//----- nvinfo : EIATTR_REGCOUNT
	.align		4
.L_27:
        /*0060*/ 	.byte	0x04, 0x2f
        /*0062*/ 	.short	(.L_29 - .L_28)
	.align		4
.L_28:
        /*0064*/ 	.word	index@(_Z8printAllPi)
        /*0068*/ 	.word	0x0000001c


	//----- nvinfo : EIATTR_FRAME_SIZE
	.align		4
.L_29:
        /*006c*/ 	.byte	0x04, 0x11
        /*006e*/ 	.short	(.L_31 - .L_30)
	.align		4
.L_30:
        /*0070*/ 	.word	index@(_Z8printAllPi)
        /*0074*/ 	.word	0x00000008


	//----- nvinfo : EIATTR_REGCOUNT
	.align		4
.L_31:
        /*0078*/ 	.byte	0x04, 0x2f
        /*007a*/ 	.short	(.L_33 - .L_32)
	.align		4
.L_32:
        /*007c*/ 	.word	index@(_Z18preparePropagationPii)
        /*0080*/ 	.word	0x00000018


	//----- nvinfo : EIATTR_FRAME_SIZE
	.align		4
.L_33:
        /*0084*/ 	.byte	0x04, 0x11
        /*0086*/ 	.short	(.L_35 - .L_34)
	.align		4
.L_34:
        /*0088*/ 	.word	index@(_Z18preparePropagationPii)
        /*008c*/ 	.word	0x00000000


	//----- nvinfo : EIATTR_REGCOUNT
	.align		4
.L_35:
        /*0090*/ 	.byte	0x04, 0x2f
        /*0092*/ 	.short	(.L_37 - .L_36)
	.align		4
.L_36:
        /*0094*/ 	.word	index@(_Z11propagationPii)
        /*0098*/ 	.word	0x0000001d


	//----- nvinfo : EIATTR_FRAME_SIZE
	.align		4
.L_37:
        /*009c*/ 	.byte	0x04, 0x11
        /*009e*/ 	.short	(.L_39 - .L_38)
	.align		4
.L_38:
        /*00a0*/ 	.word	index@(_Z11propagationPii)
        /*00a4*/ 	.word	0x00000000


	//----- nvinfo : EIATTR_MIN_STACK_SIZE
	.align		4
.L_39:
        /*00a8*/ 	.byte	0x04, 0x12
        /*00aa*/ 	.short	(.L_41 - .L_40)
	.align		4
.L_40:
        /*00ac*/ 	.word	index@(_Z11propagationPii)
        /*00b0*/ 	.word	0x00000000


	//----- nvinfo : EIATTR_MIN_STACK_SIZE
	.align		4
.L_41:
        /*00b4*/ 	.byte	0x04, 0x12
        /*00b6*/ 	.short	(.L_43 - .L_42)
	.align		4
.L_42:
        /*00b8*/ 	.word	index@(_Z18preparePropagationPii)
        /*00bc*/ 	.word	0x00000000


	//----- nvinfo : EIATTR_MIN_STACK_SIZE
	.align		4
.L_43:
        /*00c0*/ 	.byte	0x04, 0x12
        /*00c2*/ 	.short	(.L_45 - .L_44)
	.align		4
.L_44:
        /*00c4*/ 	.word	index@(_Z8printAllPi)
        /*00c8*/ 	.word	0x00000008


	//----- nvinfo : EIATTR_MIN_STACK_SIZE
	.align		4
.L_45:
        /*00cc*/ 	.byte	0x04, 0x12
        /*00ce*/ 	.short	(.L_47 - .L_46)
	.align		4
.L_46:
        /*00d0*/ 	.word	index@(_Z4initPi)
        /*00d4*/ 	.word	0x00000000


	//----- nvinfo : EIATTR_MIN_STACK_SIZE
	.align		4
.L_47:
        /*00d8*/ 	.byte	0x04, 0x12
        /*00da*/ 	.short	(.L_49 - .L_48)
	.align		4
.L_48:
        /*00dc*/ 	.word	index@(_Z4copyPiS_)
        /*00e0*/ 	.word	0x00000000


	//----- nvinfo : EIATTR_MIN_STACK_SIZE
	.align		4
.L_49:
        /*00e4*/ 	.byte	0x04, 0x12
        /*00e6*/ 	.short	(.L_51 - .L_50)
	.align		4
.L_50:
        /*00e8*/ 	.word	index@(_Z18parallelDiagConstrPii)
        /*00ec*/ 	.word	0x00000000


	//----- nvinfo : EIATTR_MIN_STACK_SIZE
	.align		4
.L_51:
        /*00f0*/ 	.byte	0x04, 0x12
        /*00f2*/ 	.short	(.L_53 - .L_52)
	.align		4
.L_52:
        /*00f4*/ 	.word	index@(_Z16parallelAllDiffsPii)
        /*00f8*/ 	.word	0x00000000
.L_53:


//--------------------- .nv.compat                --------------------------
	.section	.nv.compat,"",@"SHT_CUDA_COMPAT_INFO"
	.align	4
        /*0000*/ 	.byte	0x02, 0x09, 0x00, 0x00, 0x02, 0x02, 0x01, 0x00, 0x02, 0x05, 0x05, 0x00, 0x03, 0x07, 0x01, 0x01
        /*0010*/ 	.byte	0x02, 0x03, 0x00, 0x00, 0x02, 0x06, 0x01, 0x00, 0x04, 0x0b, 0x08, 0x00, 0x09, 0x00, 0x00, 0x00
        /*0020*/ 	.byte	0x00, 0x00, 0x00, 0x00


//--------------------- .nv.info._Z11propagationPii --------------------------
	.section	.nv.info._Z11propagationPii,"",@"SHT_CUDA_INFO"
	.sectionflags	@""
	.align	4


	//----- nvinfo : EIATTR_CUDA_API_VERSION
	.align		4
        /*0000*/ 	.byte	0x04, 0x37
        /*0002*/ 	.short	(.L_55 - .L_54)
.L_54:
        /*0004*/ 	.word	0x00000082


	//----- nvinfo : EIATTR_KPARAM_INFO
	.align		4
.L_55:
        /*0008*/ 	.byte	0x04, 0x17
        /*000a*/ 	.short	(.L_57 - .L_56)
.L_56:
        /*000c*/ 	.word	0x00000000
        /*0010*/ 	.short	0x0001
        /*0012*/ 	.short	0x0008
        /*0014*/ 	.byte	0x00, 0xf0, 0x11, 0x00


	//----- nvinfo : EIATTR_KPARAM_INFO
	.align		4
.L_57:
        /*0018*/ 	.byte	0x04, 0x17
        /*001a*/ 	.short	(.L_59 - .L_58)
.L_58:
        /*001c*/ 	.word	0x00000000
        /*0020*/ 	.short	0x0000
        /*0022*/ 	.short	0x0000
        /*0024*/ 	.byte	0x00, 0xf5, 0x21, 0x00


	//----- nvinfo : EIATTR_SPARSE_MMA_MASK
	.align		4
.L_59:
        /*0028*/ 	.byte	0x03, 0x50
        /*002a*/ 	.short	0x0000


	//----- nvinfo : EIATTR_MAXREG_COUNT
	.align		4
        /*002c*/ 	.byte	0x03, 0x1b
        /*002e*/ 	.short	0x00ff


	//----- nvinfo : EIATTR_EXTERNS
	.align		4
        /*0030*/ 	.byte	0x04, 0x0f
        /*0032*/ 	.short	(.L_61 - .L_60)


	//   ....[0]....
	.align		4
.L_60:
        /*0034*/ 	.word	index@(vprintf)


	//----- nvinfo : EIATTR_MERCURY_ISA_VERSION
	.align		4
.L_61:
        /*0038*/ 	.byte	0x03, 0x5f
        /*003a*/ 	.short	0x0101


	//----- nvinfo : EIATTR_VRC_CTA_INIT_COUNT
	.align		4
        /*003c*/ 	.byte	0x02, 0x4a
	.zero		1
	.zero		1


	//----- nvinfo : EIATTR_SYSCALL_OFFSETS
	.align		4
        /*0040*/ 	.byte	0x04, 0x46
        /*0042*/ 	.short	(.L_63 - .L_62)


	//   ....[0]....
.L_62:
        /*0044*/ 	.word	0x00000100


	//   ....[1]....
        /*0048*/ 	.word	0x000006a0


	//   ....[2]....
        /*004c*/ 	.word	0x00000720


	//   ....[3]....
        /*0050*/ 	.word	0x000008b0


	//   ....[4]....
        /*0054*/ 	.word	0x00000920


	//   ....[5]....
        /*0058*/ 	.word	0x00000ab0


	//   ....[6]....
        /*005c*/ 	.word	0x00000b20


	//   ....[7]....
        /*0060*/ 	.word	0x00000c60


	//   ....[8]....
        /*0064*/ 	.word	0x00000cd0


	//   ....[9]....
        /*0068*/ 	.word	0x00000e10


	//   ....[10]....
        /*006c*/ 	.word	0x00000e80


	//   ....[11]....
        /*0070*/ 	.word	0x00001290


	//   ....[12]....
        /*0074*/ 	.word	0x00001300


	//   ....[13]....
        /*0078*/ 	.word	0x000014f0


	//   ....[14]....
        /*007c*/ 	.word	0x00001570


	//   ....[15]....
        /*0080*/ 	.word	0x00001750


	//   ....[16]....
        /*0084*/ 	.word	0x000017d0


	//   ....[17]....
        /*0088*/ 	.word	0x00001940


	//   ....[18]....
        /*008c*/ 	.word	0x000019c0


	//   ....[19]....
        /*0090*/ 	.word	0x00001b00


	//   ....[20]....
        /*0094*/ 	.word	0x00001b80


	//----- nvinfo : EIATTR_EXIT_INSTR_OFFSETS
	.align		4
.L_63:
        /*0098*/ 	.byte	0x04, 0x1c
        /*009a*/ 	.short	(.L_65 - .L_64)


	//   ....[0]....
.L_64:
        /*009c*/ 	.word	0x00000110


	//   ....[1]....
        /*00a0*/ 	.word	0x00000180


	//   ....[2]....
        /*00a4*/ 	.word	0x00001090


	//   ....[3]....
        /*00a8*/ 	.word	0x00001390


	//   ....[4]....
        /*00ac*/ 	.word	0x00001c50


	//----- nvinfo : EIATTR_CRS_STACK_SIZE
	.align		4
.L_65:
        /*00b0*/ 	.byte	0x04, 0x1e
        /*00b2*/ 	.short	(.L_67 - .L_66)
.L_66:
        /*00b4*/ 	.word	0x00000000


	//----- nvinfo : EIATTR_CBANK_PARAM_SIZE
	.align		4
.L_67:
        /*00b8*/ 	.byte	0x03, 0x19
        /*00ba*/ 	.short	0x000c


	//----- nvinfo : EIATTR_PARAM_CBANK
	.align		4
        /*00bc*/ 	.byte	0x04, 0x0a
        /*00be*/ 	.short	(.L_69 - .L_68)
	.align		4
.L_68:
        /*00c0*/ 	.word	index@(.nv.constant0._Z11propagationPii)
        /*00c4*/ 	.short	0x0380
        /*00c6*/ 	.short	0x000c


	//----- nvinfo : EIATTR_SW_WAR
	.align		4
.L_69:
        /*00c8*/ 	.byte	0x04, 0x36
        /*00ca*/ 	.short	(.L_71 - .L_70)
.L_70:
        /*00cc*/ 	.word	0x00000008
.L_71:


//--------------------- .nv.info._Z18preparePropagationPii --------------------------
	.section	.nv.info._Z18preparePropagationPii,"",@"SHT_CUDA_INFO"
	.sectionflags	@""
	.align	4


	//----- nvinfo : EIATTR_CUDA_API_VERSION
	.align		4
        /*0000*/ 	.byte	0x04, 0x37
        /*0002*/ 	.short	(.L_73 - .L_72)
.L_72:
        /*0004*/ 	.word	0x00000082


	//----- nvinfo : EIATTR_KPARAM_INFO
	.align		4
.L_73:
        /*0008*/ 	.byte	0x04, 0x17
        /*000a*/ 	.short	(.L_75 - .L_74)
.L_74:
        /*000c*/ 	.word	0x00000000
        /*0010*/ 	.short	0x0001
        /*0012*/ 	.short	0x0008
        /*0014*/ 	.byte	0x00, 0xf0, 0x11, 0x00


	//----- nvinfo : EIATTR_KPARAM_INFO
	.align		4
.L_75:
        /*0018*/ 	.byte	0x04, 0x17
        /*001a*/ 	.short	(.L_77 - .L_76)
.L_76:
        /*001c*/ 	.word	0x00000000
        /*0020*/ 	.short	0x0000
        /*0022*/ 	.short	0x0000
        /*0024*/ 	.byte	0x00, 0xf5, 0x21, 0x00


	//----- nvinfo : EIATTR_SPARSE_MMA_MASK
	.align		4
.L_77:
        /*0028*/ 	.byte	0x03, 0x50
        /*002a*/ 	.short	0x0000


	//----- nvinfo : EIATTR_MAXREG_COUNT
	.align		4
        /*002c*/ 	.byte	0x03, 0x1b
        /*002e*/ 	.short	0x00ff


	//----- nvinfo : EIATTR_EXTERNS
	.align		4
        /*0030*/ 	.byte	0x04, 0x0f
        /*0032*/ 	.short	(.L_79 - .L_78)


	//   ....[0]....
	.align		4
.L_78:
        /*0034*/ 	.word	index@(vprintf)


	//----- nvinfo : EIATTR_MERCURY_ISA_VERSION
	.align		4
.L_79:
        /*0038*/ 	.byte	0x03, 0x5f
        /*003a*/ 	.short	0x0101


	//----- nvinfo : EIATTR_VRC_CTA_INIT_COUNT
	.align		4
        /*003c*/ 	.byte	0x02, 0x4a
	.zero		1
	.zero		1


	//----- nvinfo : EIATTR_SYSCALL_OFFSETS
	.align		4
        /*0040*/ 	.byte	0x04, 0x46
        /*0042*/ 	.short	(.L_81 - .L_80)


	//   ....[0]....
.L_80:
        /*0044*/ 	.word	0x00000100


	//   ....[1]....
        /*0048*/ 	.word	0x00000170


	//   ....[2]....
        /*004c*/ 	.word	0x00000210


	//   ....[3]....
        /*0050*/ 	.word	0x00000280


	//   ....[4]....
        /*0054*/ 	.word	0x00000320


	//   ....[5]....
        /*0058*/ 	.word	0x00000390


	//   ....[6]....
        /*005c*/ 	.word	0x00000450


	//   ....[7]....
        /*0060*/ 	.word	0x000004c0


	//   ....[8]....
        /*0064*/ 	.word	0x00000570


	//   ....[9]....
        /*0068*/ 	.word	0x000005e0


	//----- nvinfo : EIATTR_EXIT_INSTR_OFFSETS
	.align		4
.L_81:
        /*006c*/ 	.byte	0x04, 0x1c
        /*006e*/ 	.short	(.L_83 - .L_82)


	//   ....[0]....
.L_82:
        /*0070*/ 	.word	0x000004e0


	//   ....[1]....
        /*0074*/ 	.word	0x000005f0


	//   ....[2]....
        /*0078*/ 	.word	0x000007e0


	//   ....[3]....
        /*007c*/ 	.word	0x00000840


	//----- nvinfo : EIATTR_CRS_STACK_SIZE
	.align		4
.L_83:
        /*0080*/ 	.byte	0x04, 0x1e
        /*0082*/ 	.short	(.L_85 - .L_84)
.L_84:
        /*0084*/ 	.word	0x00000000


	//----- nvinfo : EIATTR_CBANK_PARAM_SIZE
	.align		4
.L_85:
        /*0088*/ 	.byte	0x03, 0x19
        /*008a*/ 	.short	0x000c


	//----- nvinfo : EIATTR_PARAM_CBANK
	.align		4
        /*008c*/ 	.byte	0x04, 0x0a
        /*008e*/ 	.short	(.L_87 - .L_86)
	.align		4
.L_86:
        /*0090*/ 	.word	index@(.nv.constant0._Z18preparePropagationPii)
        /*0094*/ 	.short	0x0380
        /*0096*/ 	.short	0x000c


	//----- nvinfo : EIATTR_SW_WAR
	.align		4
.L_87:
        /*0098*/ 	.byte	0x04, 0x36
        /*009a*/ 	.short	(.L_89 - .L_88)
.L_88:
        /*009c*/ 	.word	0x00000008
.L_89:


//--------------------- .nv.info._Z8printAllPi    --------------------------
	.section	.nv.info._Z8printAllPi,"",@"SHT_CUDA_INFO"
	.sectionflags	@""
	.align	4


	//----- nvinfo : EIATTR_CUDA_API_VERSION
	.align		4
        /*0000*/ 	.byte	0x04, 0x37
        /*0002*/ 	.short	(.L_91 - .L_90)
.L_90:
        /*0004*/ 	.word	0x00000082


	//----- nvinfo : EIATTR_KPARAM_INFO
	.align		4
.L_91:
        /*0008*/ 	.byte	0x04, 0x17
        /*000a*/ 	.short	(.L_93 - .L_92)
.L_92:
        /*000c*/ 	.word	0x00000000
        /*0010*/ 	.short	0x0000
        /*0012*/ 	.short	0x0000
        /*0014*/ 	.byte	0x00, 0xf5, 0x21, 0x00


	//----- nvinfo : EIATTR_SPARSE_MMA_MASK
	.align		4
.L_93:
        /*0018*/ 	.byte	0x03, 0x50
        /*001a*/ 	.short	0x0000


	//----- nvinfo : EIATTR_MAXREG_COUNT
	.align		4
        /*001c*/ 	.byte	0x03, 0x1b
        /*001e*/ 	.short	0x00ff


	//----- nvinfo : EIATTR_EXTERNS
	.align		4
        /*0020*/ 	.byte	0x04, 0x0f
        /*0022*/ 	.short	(.L_95 - .L_94)


	//   ....[0]....
	.align		4
.L_94:
        /*0024*/ 	.word	index@(vprintf)


	//----- nvinfo : EIATTR_MERCURY_ISA_VERSION
	.align		4
.L_95:
        /*0028*/ 	.byte	0x03, 0x5f
        /*002a*/ 	.short	0x0101


	//----- nvinfo : EIATTR_VRC_CTA_INIT_COUNT
	.align		4
        /*002c*/ 	.byte	0x02, 0x4a
	.zero		1
	.zero		1


	//----- nvinfo : EIATTR_SYSCALL_OFFSETS
	.align		4
        /*0030*/ 	.byte	0x04, 0x46
        /*0032*/ 	.short	(.L_97 - .L_96)


	//   ....[0]....
.L_96:
        /*0034*/ 	.word	0x000001f0


	//   ....[1]....
        /*0038*/ 	.word	0x000002b0


	//   ....[2]....
        /*003c*/ 	.word	0x00000370


	//   ....[3]....
        /*0040*/ 	.word	0x00000430


	//   ....[4]....
        /*0044*/ 	.word	0x000004f0


	//   ....[5]....
        /*0048*/ 	.word	0x00000560


	//   ....[6]....
        /*004c*/ 	.word	0x00000620


	//   ....[7]....
        /*0050*/ 	.word	0x000006e0


	//   ....[8]....
        /*0054*/ 	.word	0x000007a0


	//   ....[9]....
        /*0058*/ 	.word	0x00000860


	//   ....[10]....
        /*005c*/ 	.word	0x00000920


	//   ....[11]....
        /*0060*/ 	.word	0x00000990


	//   ....[12]....
        /*0064*/ 	.word	0x00000a50


	//   ....[13]....
        /*0068*/ 	.word	0x00000b10


	//   ....[14]....
        /*006c*/ 	.word	0x00000bd0


	//   ....[15]....
        /*0070*/ 	.word	0x00000c90


	//   ....[16]....
        /*0074*/ 	.word	0x00000d50


	//   ....[17]....
        /*0078*/ 	.word	0x00000dc0


	//   ....[18]....
        /*007c*/ 	.word	0x00000e80


	//   ....[19]....
        /*0080*/ 	.word	0x00000f40


	//   ....[20]....
        /*0084*/ 	.word	0x00001000


	//   ....[21]....
        /*0088*/ 	.word	0x000010c0


	//   ....[22]....
        /*008c*/ 	.word	0x00001180


	//   ....[23]....
        /*0090*/ 	.word	0x000011f0


	//   ....[24]....
        /*0094*/ 	.word	0x000012b0


	//   ....[25]....
        /*0098*/ 	.word	0x00001370


	//   ....[26]....
        /*009c*/ 	.word	0x00001430


	//   ....[27]....
        /*00a0*/ 	.word	0x000014f0


	//   ....[28]....
        /*00a4*/ 	.word	0x000015b0


	//   ....[29]....
        /*00a8*/ 	.word	0x00001620


	//   ....[30]....
        /*00ac*/ 	.word	0x00001690


	//   ....[31]....
        /*00b0*/ 	.word	0x00001750


	//----- nvinfo : EIATTR_EXIT_INSTR_OFFSETS
	.align		4
.L_97:
        /*00b4*/ 	.byte	0x04, 0x1c
        /*00b6*/ 	.short	(.L_99 - .L_98)


	//   ....[0]....
.L_98:
        /*00b8*/ 	.word	0x00001760


	//----- nvinfo : EIATTR_CRS_STACK_SIZE
	.align		4
.L_99:
        /*00bc*/ 	.byte	0x04, 0x1e
        /*00be*/ 	.short	(.L_101 - .L_100)
.L_100:
        /*00c0*/ 	.word	0x00000000


	//----- nvinfo : EIATTR_CBANK_PARAM_SIZE
	.align		4
.L_101:
        /*00c4*/ 	.byte	0x03, 0x19
        /*00c6*/ 	.short	0x0008


	//----- nvinfo : EIATTR_PARAM_CBANK
	.align		4
        /*00c8*/ 	.byte	0x04, 0x0a
        /*00ca*/ 	.short	(.L_103 - .L_102)
	.align		4
.L_102:
        /*00cc*/ 	.word	index@(.nv.constant0._Z8printAllPi)
        /*00d0*/ 	.short	0x0380
        /*00d2*/ 	.short	0x0008


	//----- nvinfo : EIATTR_SW_WAR
	.align		4
.L_103:
        /*00d4*/ 	.byte	0x04, 0x36
        /*00d6*/ 	.short	(.L_105 - .L_104)
.L_104:
        /*00d8*/ 	.word	0x00000008
.L_105:


//--------------------- .nv.info._Z4initPi        --------------------------
	.section	.nv.info._Z4initPi,"",@"SHT_CUDA_INFO"
	.sectionflags	@""
	.align	4


	//----- nvinfo : EIATTR_CUDA_API_VERSION
	.align		4
        /*0000*/ 	.byte	0x04, 0x37
        /*0002*/ 	.short	(.L_107 - .L_106)
.L_106:
        /*0004*/ 	.word	0x00000082


	//----- nvinfo : EIATTR_KPARAM_INFO
	.align		4
.L_107:
        /*0008*/ 	.byte	0x04, 0x17
        /*000a*/ 	.short	(.L_109 - .L_108)
.L_108:
        /*000c*/ 	.word	0x00000000
        /*0010*/ 	.short	0x0000
        /*0012*/ 	.short	0x0000
        /*0014*/ 	.byte	0x00, 0xf5, 0x21, 0x00


	//----- nvinfo : EIATTR_SPARSE_MMA_MASK
	.align		4
.L_109:
        /*0018*/ 	.byte	0x03, 0x50
        /*001a*/ 	.short	0x0000


	//----- nvinfo : EIATTR_MAXREG_COUNT
	.align		4
        /*001c*/ 	.byte	0x03, 0x1b
        /*001e*/ 	.short	0x00ff


	//----- nvinfo : EIATTR_MERCURY_ISA_VERSION
	.align		4
        /*0020*/ 	.byte	0x03, 0x5f
        /*0022*/ 	.short	0x0101


	//----- nvinfo : EIATTR_VRC_CTA_INIT_COUNT
	.align		4
        /*0024*/ 	.byte	0x02, 0x4a
	.zero		1
	.zero		1


	//----- nvinfo : EIATTR_EXIT_INSTR_OFFSETS
	.align		4
        /*0028*/ 	.byte	0x04, 0x1c
        /*002a*/ 	.short	(.L_111 - .L_110)


	//   ....[0]....
.L_110:
        /*002c*/ 	.word	0x00000810


	//----- nvinfo : EIATTR_CBANK_PARAM_SIZE
	.align		4
.L_111:
        /*0030*/ 	.byte	0x03, 0x19
        /*0032*/ 	.short	0x0008


	//----- nvinfo : EIATTR_PARAM_CBANK
	.align		4
        /*0034*/ 	.byte	0x04, 0x0a
        /*0036*/ 	.short	(.L_113 - .L_112)
	.align		4
.L_112:
        /*0038*/ 	.word	index@(.nv.constant0._Z4initPi)
        /*003c*/ 	.short	0x0380
        /*003e*/ 	.short	0x0008


	//----- nvinfo : EIATTR_SW_WAR
	.align		4
.L_113:
        /*0040*/ 	.byte	0x04, 0x36
        /*0042*/ 	.short	(.L_115 - .L_114)
.L_114:
        /*0044*/ 	.word	0x00000008
.L_115:


//--------------------- .nv.info._Z4copyPiS_      --------------------------
	.section	.nv.info._Z4copyPiS_,"",@"SHT_CUDA_INFO"
	.sectionflags	@""
	.align	4


	//----- nvinfo : EIATTR_CUDA_API_VERSION
	.align		4
        /*0000*/ 	.byte	0x04, 0x37
        /*0002*/ 	.short	(.L_117 - .L_116)
.L_116:
        /*0004*/ 	.word	0x00000082


	//----- nvinfo : EIATTR_KPARAM_INFO
	.align		4
.L_117:
        /*0008*/ 	.byte	0x04, 0x17
        /*000a*/ 	.short	(.L_119 - .L_118)
.L_118:
        /*000c*/ 	.word	0x00000000
        /*0010*/ 	.short	0x0001
        /*0012*/ 	.short	0x0008
        /*0014*/ 	.byte	0x00, 0xf5, 0x21, 0x00


	//----- nvinfo : EIATTR_KPARAM_INFO
	.align		4
.L_119:
        /*0018*/ 	.byte	0x04, 0x17
        /*001a*/ 	.short	(.L_121 - .L_120)
.L_120:
        /*001c*/ 	.word	0x00000000
        /*0020*/ 	.short	0x0000
        /*0022*/ 	.short	0x0000
        /*0024*/ 	.byte	0x00, 0xf5, 0x21, 0x00


	//----- nvinfo : EIATTR_SPARSE_MMA_MASK
	.align		4
.L_121:
        /*0028*/ 	.byte	0x03, 0x50
        /*002a*/ 	.short	0x0000


	//----- nvinfo : EIATTR_MAXREG_COUNT
	.align		4
        /*002c*/ 	.byte	0x03, 0x1b
        /*002e*/ 	.short	0x00ff


	//----- nvinfo : EIATTR_MERCURY_ISA_VERSION
	.align		4
        /*0030*/ 	.byte	0x03, 0x5f
        /*0032*/ 	.short	0x0101


	//----- nvinfo : EIATTR_VRC_CTA_INIT_COUNT
	.align		4
        /*0034*/ 	.byte	0x02, 0x4a
	.zero		1
	.zero		1


	//----- nvinfo : EIATTR_EXIT_INSTR_OFFSETS
	.align		4
        /*0038*/ 	.byte	0x04, 0x1c
        /*003a*/ 	.short	(.L_123 - .L_122)


	//   ....[0]....
.L_122:
        /*003c*/ 	.word	0x00000120


	//----- nvinfo : EIATTR_CBANK_PARAM_SIZE
	.align		4
.L_123:
        /*0040*/ 	.byte	0x03, 0x19
        /*0042*/ 	.short	0x0010


	//----- nvinfo : EIATTR_PARAM_CBANK
	.align		4
        /*0044*/ 	.byte	0x04, 0x0a
        /*0046*/ 	.short	(.L_125 - .L_124)
	.align		4
.L_124:
        /*0048*/ 	.word	index@(.nv.constant0._Z4copyPiS_)
        /*004c*/ 	.short	0x0380
        /*004e*/ 	.short	0x0010


	//----- nvinfo : EIATTR_SW_WAR
	.align		4
.L_125:
        /*0050*/ 	.byte	0x04, 0x36
        /*0052*/ 	.short	(.L_127 - .L_126)
.L_126:
        /*0054*/ 	.word	0x00000008
.L_127:


//--------------------- .nv.info._Z18parallelDiagConstrPii --------------------------
	.section	.nv.info._Z18parallelDiagConstrPii,"",@"SHT_CUDA_INFO"
	.sectionflags	@""
	.align	4


	//----- nvinfo : EIATTR_CUDA_API_VERSION
	.align		4
        /*0000*/ 	.byte	0x04, 0x37
        /*0002*/ 	.short	(.L_129 - .L_128)
.L_128:
        /*0004*/ 	.word	0x00000082


	//----- nvinfo : EIATTR_KPARAM_INFO
	.align		4
.L_129:
        /*0008*/ 	.byte	0x04, 0x17
        /*000a*/ 	.short	(.L_131 - .L_130)
.L_130:
        /*000c*/ 	.word	0x00000000
        /*0010*/ 	.short	0x0001
        /*0012*/ 	.short	0x0008
        /*0014*/ 	.byte	0x00, 0xf0, 0x11, 0x00


	//----- nvinfo : EIATTR_KPARAM_INFO
	.align		4
.L_131:
        /*0018*/ 	.byte	0x04, 0x17
        /*001a*/ 	.short	(.L_133 - .L_132)
.L_132:
        /*001c*/ 	.word	0x00000000
        /*0020*/ 	.short	0x0000
        /*0022*/ 	.short	0x0000
        /*0024*/ 	.byte	0x00, 0xf5, 0x21, 0x00


	//----- nvinfo : EIATTR_SPARSE_MMA_MASK
	.align		4
.L_133:
        /*0028*/ 	.byte	0x03, 0x50
        /*002a*/ 	.short	0x0000


	//----- nvinfo : EIATTR_MAXREG_COUNT
	.align		4
        /*002c*/ 	.byte	0x03, 0x1b
        /*002e*/ 	.short	0x00ff


	//----- nvinfo : EIATTR_NUM_BARRIERS
	.align		4
        /*0030*/ 	.byte	0x02, 0x4c
        /*0032*/ 	.byte	0x01
	.zero		1


	//----- nvinfo : EIATTR_EXTERNS
	.align		4
        /*0034*/ 	.byte	0x04, 0x0f
        /*0036*/ 	.short	(.L_135 - .L_134)


	//   ....[0]....
	.align		4
.L_134:
        /*0038*/ 	.word	index@(vprintf)


	//----- nvinfo : EIATTR_MERCURY_ISA_VERSION
	.align		4
.L_135:
        /*003c*/ 	.byte	0x03, 0x5f
        /*003e*/ 	.short	0x0101


	//----- nvinfo : EIATTR_VRC_CTA_INIT_COUNT
	.align		4
        /*0040*/ 	.byte	0x02, 0x4a
	.zero		1
	.zero		1


	//----- nvinfo : EIATTR_SYSCALL_OFFSETS
	.align		4
        /*0044*/ 	.byte	0x04, 0x46
        /*0046*/ 	.short	(.L_137 - .L_136)


	//   ....[0]....
.L_136:
        /*0048*/ 	.word	0x00001030


	//   ....[1]....
        /*004c*/ 	.word	0x000010c0


	//----- nvinfo : EIATTR_EXIT_INSTR_OFFSETS
	.align		4
.L_137:
        /*0050*/ 	.byte	0x04, 0x1c
        /*0052*/ 	.short	(.L_139 - .L_138)


	//   ....[0]....
.L_138:
        /*0054*/ 	.word	0x00000f70


	//   ....[1]....
        /*0058*/ 	.word	0x00001100


	//----- nvinfo : EIATTR_CRS_STACK_SIZE
	.align		4
.L_139:
        /*005c*/ 	.byte	0x04, 0x1e
        /*005e*/ 	.short	(.L_141 - .L_140)
.L_140:
        /*0060*/ 	.word	0x00000000


	//----- nvinfo : EIATTR_CBANK_PARAM_SIZE
	.align		4
.L_141:
        /*0064*/ 	.byte	0x03, 0x19
        /*0066*/ 	.short	0x000c


	//----- nvinfo : EIATTR_PARAM_CBANK
	.align		4
        /*0068*/ 	.byte	0x04, 0x0a
        /*006a*/ 	.short	(.L_143 - .L_142)
	.align		4
.L_142:
        /*006c*/ 	.word	index@(.nv.constant0._Z18parallelDiagConstrPii)
        /*0070*/ 	.short	0x0380
        /*0072*/ 	.short	0x000c


	//----- nvinfo : EIATTR_SW_WAR
	.align		4
.L_143:
        /*0074*/ 	.byte	0x04, 0x36
        /*0076*/ 	.short	(.L_145 - .L_144)
.L_144:
        /*0078*/ 	.word	0x00000008
.L_145:


//--------------------- .nv.info._Z16parallelAllDiffsPii --------------------------
	.section	.nv.info._Z16parallelAllDiffsPii,"",@"SHT_CUDA_INFO"
	.sectionflags	@""
	.align	4


	//----- nvinfo : EIATTR_CUDA_API_VERSION
	.align		4
        /*0000*/ 	.byte	0x04, 0x37
        /*0002*/ 	.short	(.L_147 - .L_146)
.L_146:
        /*0004*/ 	.word	0x00000082


	//----- nvinfo : EIATTR_KPARAM_INFO
	.align		4
.L_147:
        /*0008*/ 	.byte	0x04, 0x17
        /*000a*/ 	.short	(.L_149 - .L_148)
.L_148:
        /*000c*/ 	.word	0x00000000
        /*0010*/ 	.short	0x0001
        /*0012*/ 	.short	0x0008
        /*0014*/ 	.byte	0x00, 0xf0, 0x11, 0x00


	//----- nvinfo : EIATTR_KPARAM_INFO
	.align		4
.L_149:
        /*0018*/ 	.byte	0x04, 0x17
        /*001a*/ 	.short	(.L_151 - .L_150)
.L_150:
        /*001c*/ 	.word	0x00000000
        /*0020*/ 	.short	0x0000
        /*0022*/ 	.short	0x0000
        /*0024*/ 	.byte	0x00, 0xf5, 0x21, 0x00


	//----- nvinfo : EIATTR_SPARSE_MMA_MASK
	.align		4
.L_151:
        /*0028*/ 	.byte	0x03, 0x50
        /*002a*/ 	.short	0x0000


	//----- nvinfo : EIATTR_MAXREG_COUNT
	.align		4
        /*002c*/ 	.byte	0x03, 0x1b
        /*002e*/ 	.short	0x00ff


	//----- nvinfo : EIATTR_NUM_BARRIERS
	.align		4
        /*0030*/ 	.byte	0x02, 0x4c
        /*0032*/ 	.byte	0x01
	.zero		1


	//----- nvinfo : EIATTR_EXTERNS
	.align		4
        /*0034*/ 	.byte	0x04, 0x0f
        /*0036*/ 	.short	(.L_153 - .L_152)


	//   ....[0]....
	.align		4
.L_152:
        /*0038*/ 	.word	index@(vprintf)


	//----- nvinfo : EIATTR_MERCURY_ISA_VERSION
	.align		4
.L_153:
        /*003c*/ 	.byte	0x03, 0x5f
        /*003e*/ 	.short	0x0101


	//----- nvinfo : EIATTR_VRC_CTA_INIT_COUNT
	.align		4
        /*0040*/ 	.byte	0x02, 0x4a
	.zero		1
	.zero		1


	//----- nvinfo : EIATTR_SYSCALL_OFFSETS
	.align		4
        /*0044*/ 	.byte	0x04, 0x46
        /*0046*/ 	.short	(.L_155 - .L_154)


	//   ....[0]....
.L_154:
        /*0048*/ 	.word	0x00000110


	//   ....[1]....
        /*004c*/ 	.word	0x00000260


	//   ....[2]....
        /*0050*/ 	.word	0x00000370


	//   ....[3]....
        /*0054*/ 	.word	0x00000490


	//   ....[4]....
        /*0058*/ 	.word	0x00000590


	//   ....[5]....
        /*005c*/ 	.word	0x000006e0


	//   ....[6]....
        /*0060*/ 	.word	0x00000770


	//----- nvinfo : EIATTR_EXIT_INSTR_OFFSETS
	.align		4
.L_155:
        /*0064*/ 	.byte	0x04, 0x1c
        /*0066*/ 	.short	(.L_157 - .L_156)


	//   ....[0]....
.L_156:
        /*0068*/ 	.word	0x00000620


	//   ....[1]....
        /*006c*/ 	.word	0x000007b0


	//----- nvinfo : EIATTR_CRS_STACK_SIZE
	.align		4
.L_157:
        /*0070*/ 	.byte	0x04, 0x1e
        /*0072*/ 	.short	(.L_159 - .L_158)
.L_158:
        /*0074*/ 	.word	0x00000000


	//----- nvinfo : EIATTR_CBANK_PARAM_SIZE
	.align		4
.L_159:
        /*0078*/ 	.byte	0x03, 0x19
        /*007a*/ 	.short	0x000c


	//----- nvinfo : EIATTR_PARAM_CBANK
	.align		4
        /*007c*/ 	.byte	0x04, 0x0a
        /*007e*/ 	.short	(.L_161 - .L_160)
	.align		4
.L_160:
        /*0080*/ 	.word	index@(.nv.constant0._Z16parallelAllDiffsPii)
        /*0084*/ 	.short	0x0380
        /*0086*/ 	.short	0x000c


	//----- nvinfo : EIATTR_SW_WAR
	.align		4
.L_161:
        /*0088*/ 	.byte	0x04, 0x36
        /*008a*/ 	.short	(.L_163 - .L_162)
.L_162:
        /*008c*/ 	.word	0x00000008
.L_163:


//--------------------- .nv.callgraph             --------------------------
	.section	.nv.callgraph,"",@"SHT_CUDA_CALLGRAPH"
	.align	4
	.sectionentsize	8
	.align		4
        /*0000*/ 	.word	0x00000000
	.align		4
        /*0004*/ 	.word	0xffffffff
	.align		4
        /*0008*/ 	.word	index@(_Z11propagationPii)
	.align		4
        /*000c*/ 	.word	index@(vprintf)
	.align		4
        /*0010*/ 	.word	index@(_Z18preparePropagationPii)
	.align		4
        /*0014*/ 	.word	index@(vprintf)
	.align		4
        /*0018*/ 	.word	index@(_Z8printAllPi)
	.align		4
        /*001c*/ 	.word	index@(vprintf)
	.align		4
        /*0020*/ 	.word	index@(_Z18parallelDiagConstrPii)
	.align		4
        /*0024*/ 	.word	index@(vprintf)
	.align		4
        /*0028*/ 	.word	index@(_Z16parallelAllDiffsPii)
	.align		4
        /*002c*/ 	.word	index@(vprintf)
	.align		4
        /*0030*/ 	.word	0x00000000
	.align		4
        /*0034*/ 	.word	0xfffffffe
	.align		4
        /*0038*/ 	.word	0x00000000
	.align		4
        /*003c*/ 	.word	0xfffffffd
	.align		4
        /*0040*/ 	.word	0x00000000
	.align		4
        /*0044*/ 	.word	0xfffffffc


//--------------------- .nv.constant4             --------------------------
	.section	.nv.constant4,"a",@progbits
	.align	8
	.align		8
.nv.constant4:
        /*0000*/ 	.dword	vprintf
	.align		8
        /*0008*/ 	.dword	nQueen
	.align		8
        /*0010*/ 	.dword	nThreads
	.align		8
        /*0018*/ 	.dword	okAllDiffs
	.align		8
        /*0020*/ 	.dword	okDiags
	.align		8
        /*0028*/ 	.dword	$str
	.align		8
        /*0030*/ 	.dword	$str$1
	.align		8
        /*0038*/ 	.dword	$str$2
	.align		8
        /*0040*/ 	.dword	$str$3
	.align		8
        /*0048*/ 	.dword	$str$4
	.align		8
        /*0050*/ 	.dword	$str$5
	.align		8
        /*0058*/ 	.dword	$str$6
	.align		8
        /*0060*/ 	.dword	$str$7


//--------------------- .text._Z11propagationPii  --------------------------
	.section	.text._Z11propagationPii,"ax",@progbits
	.align	128
        .global         _Z11propagationPii
        .type           _Z11propagationPii,@function
        .size           _Z11propagationPii,(.L_x_179 - _Z11propagationPii)
        .other          _Z11propagationPii,@"STO_CUDA_ENTRY STV_DEFAULT"
_Z11propagationPii:
.text._Z11propagationPii:
[----:B------:R-:W0:Y:S01]  /*0000*/  LDC R1, c[0x0][0x37c] ;  /* 0x0000df00ff017b82 */ /* 0x000e220000000800 */
[----:B------:R-:W1:Y:S07]  /*0010*/  S2R R24, SR_TID.X ;  /* 0x0000000000187919 */ /* 0x000e6e0000002100 */
[----:B------:R-:W1:Y:S01]  /*0020*/  LDC R3, c[0x0][0x388] ;  /* 0x0000e200ff037b82 */ /* 0x000e620000000800 */
[----:B------:R-:W2:Y:S01]  /*0030*/  LDCU UR38, c[0x0][0x388] ;  /* 0x00007100ff2677ac */ /* 0x000ea20008000800 */
[----:B------:R-:W3:Y:S01]  /*0040*/  LDCU.64 UR36, c[0x0][0x358] ;  /* 0x00006b00ff2477ac */ /* 0x000ee20008000a00 */
[----:B--2---:R-:W-:Y:S01]  /*0050*/  IMAD.U32 R2, RZ, RZ, UR38 ;  /* 0x00000026ff027e24 */ /* 0x004fe2000f8e00ff */
[----:B-1----:R-:W-:-:S04]  /*0060*/  VIMNMX.U32 R0, PT, PT, R24, R3, !PT ;  /* 0x0000000318007248 */ /* 0x002fc80007fe0000 */
[----:B------:R-:W-:-:S13]  /*0070*/  ISETP.GE.U32.AND P0, PT, R0, 0x5, PT ;  /* 0x000000050000780c */ /* 0x000fda0003f06070 */
[----:B0--3--:R-:W-:Y:S05]  /*0080*/  @!P0 BRA `(.L_x_0) ;  /* 0x0000000000248947 */ /* 0x009fea0003800000 */
[----:B------:R-:W-:Y:S01]  /*0090*/  MOV R0, 0x0 ;  /* 0x0000000000007802 */ /* 0x000fe20000000f00 */
[----:B------:R-:W0:Y:S01]  /*00a0*/  LDCU.64 UR4, c[0x4][0x28] ;  /* 0x01000500ff0477ac */ /* 0x000e220008000a00 */
[----:B------:R-:W-:Y:S02]  /*00b0*/  CS2R R6, SRZ ;  /* 0x0000000000067805 */ /* 0x000fe4000001ff00 */
[----:B------:R1:W2:Y:S01]  /*00c0*/  LDC.64 R2, c[0x4][R0] ;  /* 0x0100000000027b82 */ /* 0x0002a20000000a00 */
[----:B0-----:R-:W-:Y:S02]  /*00d0*/  IMAD.U32 R4, RZ, RZ, UR4 ;  /* 0x00000004ff047e24 */ /* 0x001fe4000f8e00ff */
[----:B-1----:R-:W-:-:S07]  /*00e0*/  IMAD.U32 R5, RZ, RZ, UR5 ;  /* 0x00000005ff057e24 */ /* 0x002fce000f8e00ff */
[----:B------:R-:W-:-:S07]  /*00f0*/  LEPC R20, `(.L_x_1) ;  /* 0x000000001014794e */ /* 0x000fce0000000000 */
[----:B--2---:R-:W-:Y:S05]  /*0100*/  CALL.ABS.NOINC R2 ;  /* 0x0000000002007343 */ /* 0x004fea0003c00000 */
.L_x_1:
[----:B------:R-:W-:Y:S05]  /*0110*/  EXIT ;  /* 0x000000000000794d */ /* 0x000fea0003800000 */
.L_x_0:
[----:B------:R-:W0:Y:S01]  /*0120*/  LDC.64 R4, c[0x0][0x380] ;  /* 0x0000e000ff047b82 */ /* 0x000e220000000a00 */
[----:B------:R-:W-:-:S04]  /*0130*/  IMAD R0, R24, 0x1a, RZ ;  /* 0x0000001a18007824 */ /* 0x000fc800078e02ff */
[----:B------:R-:W-:-:S04]  /*0140*/  IMAD R23, R3, 0x5, R0 ;  /* 0x0000000503177824 */ /* 0x000fc800078e0200 */
[----:B0-----:R-:W-:-:S06]  /*0150*/  IMAD.WIDE.U32 R6, R23, 0x4, R4 ;  /* 0x0000000417067825 */ /* 0x001fcc00078e0004 */
[----:B------:R-:W2:Y:S02]  /*0160*/  LDG.E R6, desc[UR36][R6.64] ;  /* 0x0000002406067981 */ /* 0x000ea4000c1e1900 */
[----:B--2---:R-:W-:-:S13]  /*0170*/  ISETP.NE.AND P0, PT, R6, 0x1, PT ;  /* 0x000000010600780c */ /* 0x004fda0003f05270 */
[----:B------:R-:W-:Y:S05]  /*0180*/  @P0 EXIT ;  /* 0x000000000000094d */ /* 0x000fea0003800000 */
[----:B------:R-:W-:Y:S01]  /*0190*/  ISETP.NE.AND P0, PT, R3, RZ, PT ;  /* 0x000000ff0300720c */ /* 0x000fe20003f05270 */
[----:B------:R-:W-:Y:S02]  /*01a0*/  IMAD R26, R24, 0x19, RZ ;  /* 0x00000019181a7824 */ /* 0x000fe400078e02ff */
[----:B------:R-:W-:-:S10]  /*01b0*/  IMAD.WIDE.U32 R6, R0, 0x4, R4 ;  /* 0x0000000400067825 */ /* 0x000fd400078e0004 */
[----:B------:R-:W-:Y:S05]  /*01c0*/  @!P0 BRA `(.L_x_2) ;  /* 0x0000000000148947 */ /* 0x000fea0003800000 */
[----:B------:R-:W2:Y:S01]  /*01d0*/  LDG.E R0, desc[UR36][R6.64] ;  /* 0x0000002406007981 */ /* 0x000ea2000c1e1900 */
[----:B------:R-:W-:Y:S01]  /*01e0*/  ISETP.NE.AND P0, PT, R3, 0x1, PT ;  /* 0x000000010300780c */ /* 0x000fe20003f05270 */
[----:B--2---:R-:W-:-:S05]  /*01f0*/  VIADD R9, R0, 0xffffffff ;  /* 0xffffffff00097836 */ /* 0x004fca0000000000 */
[----:B------:R0:W-:Y:S07]  /*0200*/  STG.E desc[UR36][R6.64], R9 ;  /* 0x0000000906007986 */ /* 0x0001ee000c101924 */
[----:B------:R-:W-:Y:S05]  /*0210*/  @!P0 BRA `(.L_x_3) ;  /* 0x0000000000148947 */ /* 0x000fea0003800000 */
.L_x_2:
[----:B------:R-:W0:Y:S01]  /*0220*/  LDG.E R0, desc[UR36][R6.64+0x14] ;  /* 0x0000142406007981 */ /* 0x000e22000c1e1900 */
[----:B------:R-:W-:Y:S01]  /*0230*/  ISETP.NE.AND P0, PT, R3, 0x2, PT ;  /* 0x000000020300780c */ /* 0x000fe20003f05270 */
[----:B0-----:R-:W-:-:S05]  /*0240*/  VIADD R9, R0, 0xffffffff ;  /* 0xffffffff00097836 */ /* 0x001fca0000000000 */
[----:B------:R1:W-:Y:S07]  /*0250*/  STG.E desc[UR36][R6.64+0x14], R9 ;  /* 0x0000140906007986 */ /* 0x0003ee000c101924 */
[----:B------:R-:W-:Y:S05]  /*0260*/  @!P0 BRA `(.L_x_4) ;  /* 0x0000000000148947 */ /* 0x000fea0003800000 */
.L_x_3:
[----:B------:R-:W0:Y:S01]  /*0270*/  LDG.E R0, desc[UR36][R6.64+0x28] ;  /* 0x0000282406007981 */ /* 0x000e22000c1e1900 */
[----:B------:R-:W-:Y:S01]  /*0280*/  ISETP.NE.AND P0, PT, R3, 0x3, PT ;  /* 0x000000030300780c */ /* 0x000fe20003f05270 */
[----:B01----:R-:W-:-:S05]  /*0290*/  VIADD R9, R0, 0xffffffff ;  /* 0xffffffff00097836 */ /* 0x003fca0000000000 */
[----:B------:R0:W-:Y:S07]  /*02a0*/  STG.E desc[UR36][R6.64+0x28], R9 ;  /* 0x0000280906007986 */ /* 0x0001ee000c101924 */
[----:B------:R-:W-:Y:S05]  /*02b0*/  @!P0 BRA `(.L_x_5) ;  /* 0x0000000000148947 */ /* 0x000fea0003800000 */
.L_x_4:
[----:B------:R-:W0:Y:S01]  /*02c0*/  LDG.E R0, desc[UR36][R6.64+0x3c] ;  /* 0x00003c2406007981 */ /* 0x000e22000c1e1900 */
[----:B------:R-:W-:Y:S01]  /*02d0*/  ISETP.NE.AND P0, PT, R3, 0x4, PT ;  /* 0x000000040300780c */ /* 0x000fe20003f05270 */
[----:B01----:R-:W-:-:S05]  /*02e0*/  VIADD R9, R0, 0xffffffff ;  /* 0xffffffff00097836 */ /* 0x003fca0000000000 */
[----:B------:R1:W-:Y:S07]  /*02f0*/  STG.E desc[UR36][R6.64+0x3c], R9 ;  /* 0x00003c0906007986 */ /* 0x0003ee000c101924 */
[----:B------:R-:W-:Y:S05]  /*0300*/  @!P0 BRA `(.L_x_6) ;  /* 0x00000000000c8947 */ /* 0x000fea0003800000 */
.L_x_5:
[----:B------:R-:W0:Y:S02]  /*0310*/  LDG.E R0, desc[UR36][R6.64+0x50] ;  /* 0x0000502406007981 */ /* 0x000e24000c1e1900 */
[----:B01----:R-:W-:-:S05]  /*0320*/  VIADD R9, R0, 0xffffffff ;  /* 0xffffffff00097836 */ /* 0x003fca0000000000 */
[----:B------:R0:W-:Y:S02]  /*0330*/  STG.E desc[UR36][R6.64+0x50], R9 ;  /* 0x0000500906007986 */ /* 0x0001e4000c101924 */
.L_x_6:
[C---:B------:R-:W-:Y:S01]  /*0340*/  LOP3.LUT P1, RZ, R24.reuse, 0x4, R3, 0xc8, !PT ;  /* 0x0000000418ff7812 */ /* 0x040fe2000782c803 */
[----:B------:R-:W-:Y:S01]  /*0350*/  BSSY.RECONVERGENT B0, `(.L_x_7) ;  /* 0x0000012000007945 */ /* 0x000fe20003800200 */
[----:B------:R-:W-:-:S04]  /*0360*/  ISETP.NE.AND P0, PT, R24, RZ, PT ;  /* 0x000000ff1800720c */ /* 0x000fc80003f05270 */
[----:B------:R-:W-:-:S07]  /*0370*/  ISETP.EQ.OR P0, PT, R3, RZ, !P0 ;  /* 0x000000ff0300720c */ /* 0x000fce0004702670 */
[----:B------:R-:W-:Y:S06]  /*0380*/  @P1 BRA `(.L_x_8) ;  /* 0x0000000000381947 */ /* 0x000fec0003800000 */
[----:B------:R-:W-:Y:S01]  /*0390*/  IMAD.MOV.U32 R0, RZ, RZ, R23 ;  /* 0x000000ffff007224 */ /* 0x000fe200078e0017 */
[----:B------:R-:W-:Y:S01]  /*03a0*/  MOV R8, R24 ;  /* 0x0000001800087202 */ /* 0x000fe20000000f00 */
[----:B01----:R-:W-:-:S07]  /*03b0*/  IMAD.U32 R9, RZ, RZ, UR38 ;  /* 0x00000026ff097e24 */ /* 0x003fce000f8e00ff */
.L_x_9:
[----:B--2---:R-:W-:-:S04]  /*03c0*/  VIADD R7, R0, 0x5 ;  /* 0x0000000500077836 */ /* 0x004fc80000000000 */
[----:B------:R-:W-:-:S05]  /*03d0*/  IMAD.WIDE.U32 R6, R7, 0x4, R4 ;  /* 0x0000000407067825 */ /* 0x000fca00078e0004 */
[----:B------:R-:W2:Y:S01]  /*03e0*/  LDG.E R10, desc[UR36][R6.64+0x4] ;  /* 0x00000424060a7981 */ /* 0x000ea2000c1e1900 */
[C---:B------:R-:W-:Y:S01]  /*03f0*/  ISETP.GE.U32.AND P1, PT, R8.reuse, 0x3, PT ;  /* 0x000000030800780c */ /* 0x040fe20003f26070 */
[----:B------:R-:W-:Y:S01]  /*0400*/  VIADD R8, R8, 0x1 ;  /* 0x0000000108087836 */ /* 0x000fe20000000000 */
[C---:B------:R-:W-:Y:S01]  /*0410*/  ISETP.LT.AND P2, PT, R9.reuse, 0x3, PT ;  /* 0x000000030900780c */ /* 0x040fe20003f41270 */
[----:B------:R-:W-:Y:S02]  /*0420*/  VIADD R9, R9, 0x1 ;  /* 0x0000000109097836 */ /* 0x000fe40000000000 */
[----:B------:R-:W-:Y:S02]  /*0430*/  VIADD R0, R0, 0x6 ;  /* 0x0000000600007836 */ /* 0x000fe40000000000 */
[----:B--2---:R-:W-:-:S05]  /*0440*/  VIADD R11, R10, 0xffffffff ;  /* 0xffffffff0a0b7836 */ /* 0x004fca0000000000 */
[----:B------:R2:W-:Y:S03]  /*0450*/  STG.E desc[UR36][R6.64+0x4], R11 ;  /* 0x0000040b06007986 */ /* 0x0005e6000c101924 */
[----:B------:R-:W-:Y:S05]  /*0460*/  @!P1 BRA P2, `(.L_x_9) ;  /* 0xfffffffc00d49947 */ /* 0x000fea000103ffff */
.L_x_8:
[----:B------:R-:W-:Y:S05]  /*0470*/  BSYNC.RECONVERGENT B0 ;  /* 0x0000000000007941 */ /* 0x000fea0003800200 */
.L_x_7:
[----:B------:R-:W-:Y:S04]  /*0480*/  BSSY.RECONVERGENT B8, `(.L_x_10) ;  /* 0x00000a8000087945 */ /* 0x000fe80003800200 */
[----:B------:R-:W-:Y:S05]  /*0490*/  @P0 BRA `(.L_x_11) ;  /* 0x0000000800980947 */ /* 0x000fea0003800000 */
[----:B------:R-:W-:Y:S01]  /*04a0*/  VIADD R0, R24, 0xffffffff ;  /* 0xffffffff18007836 */ /* 0x000fe20000000000 */
[----:B------:R-:W-:Y:S01]  /*04b0*/  BSSY.RECONVERGENT B7, `(.L_x_12) ;  /* 0x000002e000077945 */ /* 0x000fe20003800200 */
[----:B------:R-:W-:Y:S01]  /*04c0*/  IMAD.MOV.U32 R19, RZ, RZ, R24 ;  /* 0x000000ffff137224 */ /* 0x000fe200078e0018 */
[----:B------:R-:W-:Y:S02]  /*04d0*/  MOV R18, UR38 ;  /* 0x0000002600127c02 */ /* 0x000fe40008000f00 */
[----:B------:R-:W-:-:S04]  /*04e0*/  VIADDMNMX.U32 R22, R3, 0xffffffff, R0, PT ;  /* 0xffffffff03167846 */ /* 0x000fc80003800000 */
[----:B------:R-:W-:-:S13]  /*04f0*/  ISETP.NE.AND P0, PT, R22, 0x3, PT ;  /* 0x000000031600780c */ /* 0x000fda0003f05270 */
[----:B------:R-:W-:Y:S05]  /*0500*/  @!P0 BRA `(.L_x_13) ;  /* 0x0000000000a08947 */ /* 0x000fea0003800000 */
[----:B------:R-:W-:Y:S02]  /*0510*/  VIADD R3, R22, 0x1 ;  /* 0x0000000116037836 */ /* 0x000fe40000000000 */
[----:B------:R-:W-:Y:S02]  /*0520*/  IMAD.MOV.U32 R17, RZ, RZ, R23 ;  /* 0x000000ffff117224 */ /* 0x000fe400078e0017 */
[----:B------:R-:W-:Y:S01]  /*0530*/  IMAD.U32 R18, RZ, RZ, UR38 ;  /* 0x00000026ff127e24 */ /* 0x000fe2000f8e00ff */
[----:B------:R-:W-:-:S05]  /*0540*/  LOP3.LUT R3, R3, 0x3, RZ, 0xc0, !PT ;  /* 0x0000000303037812 */ /* 0x000fca00078ec0ff */
[----:B------:R-:W-:-:S07]  /*0550*/  IMAD.MOV R16, RZ, RZ, -R3 ;  /* 0x000000ffff107224 */ /* 0x000fce00078e0a03 */
.L_x_17:
[----:B------:R-:W-:-:S13]  /*0560*/  ISETP.GT.U32.AND P0, PT, R0, 0x4, PT ;  /* 0x000000040000780c */ /* 0x000fda0003f04070 */
[----:B---3--:R-:W3:Y:S01]  /*0570*/  @!P0 LDC.64 R4, c[0x0][0x380] ;  /* 0x0000e000ff048b82 */ /* 0x008ee20000000a00 */
[----:B------:R-:W-:-:S04]  /*0580*/  @!P0 VIADD R3, R17, 0xfffffffa ;  /* 0xfffffffa11038836 */ /* 0x000fc80000000000 */
[----:B---3--:R-:W-:-:S05]  /*0590*/  @!P0 IMAD.WIDE.U32 R4, R3, 0x4, R4 ;  /* 0x0000000403048825 */ /* 0x008fca00078e0004 */
[----:B------:R-:W3:Y:S01]  /*05a0*/  @!P0 LDG.E R3, desc[UR36][R4.64] ;  /* 0x0000002404038981 */ /* 0x000ee2000c1e1900 */
[----:B------:R-:W-:Y:S01]  /*05b0*/  VIADD R16, R16, 0x1 ;  /* 0x0000000110107836 */ /* 0x000fe20000000000 */
[----:B------:R-:W-:Y:S01]  /*05c0*/  BSSY.RECONVERGENT B6, `(.L_x_14) ;  /* 0x0000017000067945 */ /* 0x000fe20003800200 */
[----:B------:R-:W-:-:S03]  /*05d0*/  IMAD.MOV.U32 R19, RZ, RZ, R0 ;  /* 0x000000ffff137224 */ /* 0x000fc600078e0000 */
[----:B------:R-:W-:-:S04]  /*05e0*/  ISETP.NE.AND P1, PT, R16, RZ, PT ;  /* 0x000000ff1000720c */ /* 0x000fc80003f25270 */
[----:B------:R-:W-:Y:S01]  /*05f0*/  P2R R25, PR, RZ, 0x2 ;  /* 0x00000002ff197803 */ /* 0x000fe20000000000 */
[----:B---3--:R-:W-:-:S05]  /*0600*/  @!P0 VIADD R3, R3, 0xffffffff ;  /* 0xffffffff03038836 */ /* 0x008fca0000000000 */
[----:B------:R3:W-:Y:S01]  /*0610*/  @!P0 STG.E desc[UR36][R4.64], R3 ;  /* 0x0000000304008986 */ /* 0x0007e2000c101924 */
[----:B------:R-:W-:Y:S05]  /*0620*/  @!P0 BRA `(.L_x_15) ;  /* 0x0000000000408947 */ /* 0x000fea0003800000 */
[----:B------:R-:W-:Y:S01]  /*0630*/  MOV R8, 0x0 ;  /* 0x0000000000087802 */ /* 0x000fe20000000f00 */
[----:B------:R-:W3:Y:S01]  /*0640*/  LDCU.64 UR4, c[0x4][0x28] ;  /* 0x01000500ff0477ac */ /* 0x000ee20008000a00 */
[----:B012---:R-:W-:-:S04]  /*0650*/  CS2R R6, SRZ ;  /* 0x0000000000067805 */ /* 0x007fc8000001ff00 */
[----:B------:R-:W0:Y:S01]  /*0660*/  LDC.64 R8, c[0x4][R8] ;  /* 0x0100000008087b82 */ /* 0x000e220000000a00 */
[----:B---3--:R-:W-:Y:S01]  /*0670*/  MOV R4, UR4 ;  /* 0x0000000400047c02 */ /* 0x008fe20008000f00 */
[----:B------:R-:W-:-:S07]  /*0680*/  IMAD.U32 R5, RZ, RZ, UR5 ;  /* 0x00000005ff057e24 */ /* 0x000fce000f8e00ff */
[----:B------:R-:W-:-:S07]  /*0690*/  LEPC R20, `(.L_x_16) ;  /* 0x000000001014794e */ /* 0x000fce0000000000 */
[----:B0-----:R-:W-:Y:S05]  /*06a0*/  CALL.ABS.NOINC R8 ;  /* 0x0000000008007343 */ /* 0x001fea0003c00000 */
.L_x_16:
[----:B------:R-:W-:Y:S01]  /*06b0*/  MOV R8, 0x0 ;  /* 0x0000000000087802 */ /* 0x000fe20000000f00 */
[----:B------:R-:W0:Y:S01]  /*06c0*/  LDCU.64 UR4, c[0x4][0x30] ;  /* 0x01000600ff0477ac */ /* 0x000e220008000a00 */
[----:B------:R-:W-:-:S04]  /*06d0*/  CS2R R6, SRZ ;  /* 0x0000000000067805 */ /* 0x000fc8000001ff00 */
[----:B------:R-:W1:Y:S01]  /*06e0*/  LDC.64 R8, c[0x4][R8] ;  /* 0x0100000008087b82 */ /* 0x000e620000000a00 */
[----:B0-----:R-:W-:Y:S02]  /*06f0*/  IMAD.U32 R4, RZ, RZ, UR4 ;  /* 0x00000004ff047e24 */ /* 0x001fe4000f8e00ff */
[----:B------:R-:W-:-:S07]  /*0700*/  IMAD.U32 R5, RZ, RZ, UR5 ;  /* 0x00000005ff057e24 */ /* 0x000fce000f8e00ff */
[----:B------:R-:W-:-:S07]  /*0710*/  LEPC R20, `(.L_x_15) ;  /* 0x000000001014794e */ /* 0x000fce0000000000 */
[----:B-1----:R-:W-:Y:S05]  /*0720*/  CALL.ABS.NOINC R8 ;  /* 0x0000000008007343 */ /* 0x002fea0003c00000 */
.L_x_15:
[----:B------:R-:W-:Y:S05]  /*0730*/  BSYNC.RECONVERGENT B6 ;  /* 0x0000000000067941 */ /* 0x000fea0003800200 */
.L_x_14:
[----:B------:R-:W-:Y:S01]  /*0740*/  ISETP.NE.AND P6, PT, R25, RZ, PT ;  /* 0x000000ff1900720c */ /* 0x000fe20003fc5270 */
[----:B------:R-:W-:Y:S02]  /*0750*/  VIADD R17, R17, 0xfffffffa ;  /* 0xfffffffa11117836 */ /* 0x000fe40000000000 */
[----:B------:R-:W-:Y:S02]  /*0760*/  VIADD R18, R18, 0xffffffff ;  /* 0xffffffff12127836 */ /* 0x000fe40000000000 */
[----:B------:R-:W-:-:S08]  /*0770*/  VIADD R0, R19, 0xffffffff ;  /* 0xffffffff13007836 */ /* 0x000fd00000000000 */
[----:B------:R-:W-:Y:S05]  /*0780*/  @P6 BRA `(.L_x_17) ;  /* 0xfffffffc00746947 */ /* 0x000fea000383ffff */
.L_x_13:
[----:B------:R-:W-:Y:S05]  /*0790*/  BSYNC.RECONVERGENT B7 ;  /* 0x0000000000077941 */ /* 0x000fea0003800200 */
.L_x_12:
[----:B------:R-:W-:-:S13]  /*07a0*/  ISETP.GE.U32.AND P0, PT, R22, 0x3, PT ;  /* 0x000000031600780c */ /* 0x000fda0003f06070 */
[----:B------:R-:W-:Y:S05]  /*07b0*/  @!P0 BRA `(.L_x_11) ;  /* 0x0000000400d08947 */ /* 0x000fea0003800000 */
[----:B---3--:R-:W-:Y:S02]  /*07c0*/  IMAD.IADD R3, R26, 0x1, R19 ;  /* 0x000000011a037824 */ /* 0x008fe400078e0213 */
[----:B------:R-:W-:Y:S02]  /*07d0*/  VIADD R17, R19, 0xfffffffe ;  /* 0xfffffffe13117836 */ /* 0x000fe40000000000 */
[----:B------:R-:W-:-:S05]  /*07e0*/  IMAD R3, R18, 0x5, R3 ;  /* 0x0000000512037824 */ /* 0x000fca00078e0203 */
[----:B------:R-:W-:-:S07]  /*07f0*/  IADD3 R16, PT, PT, R3, -0xc, RZ ;  /* 0xfffffff403107810 */ /* 0x000fce0007ffe0ff */
.L_x_35:
[----:B------:R-:W-:Y:S01]  /*0800*/  VIADD R0, R17, 0x1 ;  /* 0x0000000111007836 */ /* 0x000fe20000000000 */
[----:B------:R-:W-:Y:S04]  /*0810*/  BSSY.RECONVERGENT B6, `(.L_x_18) ;  /* 0x0000019000067945 */ /* 0x000fe80003800200 */
[----:B------:R-:W-:-:S13]  /*0820*/  ISETP.GE.U32.AND P0, PT, R0, 0x5, PT ;  /* 0x000000050000780c */ /* 0x000fda0003f06070 */
[----:B---3--:R-:W-:Y:S05]  /*0830*/  @!P0 BRA `(.L_x_19) ;  /* 0x0000000000408947 */ /* 0x008fea0003800000 */
[----:B------:R-:W-:Y:S01]  /*0840*/  MOV R19, 0x0 ;  /* 0x0000000000137802 */ /* 0x000fe20000000f00 */
[----:B------:R-:W3:Y:S01]  /*0850*/  LDCU.64 UR4, c[0x4][0x28] ;  /* 0x01000500ff0477ac */ /* 0x000ee20008000a00 */
[----:B012---:R-:W-:Y:S02]  /*0860*/  CS2R R6, SRZ ;  /* 0x0000000000067805 */ /* 0x007fe4000001ff00 */
[----:B------:R0:W1:Y:S01]  /*0870*/  LDC.64 R8, c[0x4][R19] ;  /* 0x0100000013087b82 */ /* 0x0000620000000a00 */
[----:B---3--:R-:W-:Y:S02]  /*0880*/  IMAD.U32 R4, RZ, RZ, UR4 ;  /* 0x00000004ff047e24 */ /* 0x008fe4000f8e00ff */
[----:B0-----:R-:W-:-:S07]  /*0890*/  IMAD.U32 R5, RZ, RZ, UR5 ;  /* 0x00000005ff057e24 */ /* 0x001fce000f8e00ff */
[----:B------:R-:W-:-:S07]  /*08a0*/  LEPC R20, `(.L_x_20) ;  /* 0x000000001014794e */ /* 0x000fce0000000000 */
[----:B-1----:R-:W-:Y:S05]  /*08b0*/  CALL.ABS.NOINC R8 ;  /* 0x0000000008007343 */ /* 0x002fea0003c00000 */
.L_x_20:
[----:B------:R0:W1:Y:S01]  /*08c0*/  LDC.64 R8, c[0x4][R19] ;  /* 0x0100000013087b82 */ /* 0x0000620000000a00 */
[----:B------:R-:W2:Y:S01]  /*08d0*/  LDCU.64 UR4, c[0x4][0x30] ;  /* 0x01000600ff0477ac */ /* 0x000ea20008000a00 */
[----:B------:R-:W-:Y:S01]  /*08e0*/  CS2R R6, SRZ ;  /* 0x0000000000067805 */ /* 0x000fe2000001ff00 */
[----:B--2---:R-:W-:Y:S02]  /*08f0*/  IMAD.U32 R4, RZ, RZ, UR4 ;  /* 0x00000004ff047e24 */ /* 0x004fe4000f8e00ff */
[----:B0-----:R-:W-:-:S07]  /*0900*/  IMAD.U32 R5, RZ, RZ, UR5 ;  /* 0x00000005ff057e24 */ /* 0x001fce000f8e00ff */
[----:B------:R-:W-:-:S07]  /*0910*/  LEPC R20, `(.L_x_21) ;  /* 0x000000001014794e */ /* 0x000fce0000000000 */
[----:B-1----:R-:W-:Y:S05]  /*0920*/  CALL.ABS.NOINC R8 ;  /* 0x0000000008007343 */ /* 0x002fea0003c00000 */
.L_x_21:
[----:B------:R-:W-:Y:S05]  /*0930*/  BRA `(.L_x_22) ;  /* 0x0000000000187947 */ /* 0x000fea0003800000 */
.L_x_19:
[----:B------:R-:W3:Y:S01]  /*0940*/  LDC.64 R4, c[0x0][0x380] ;  /* 0x0000e000ff047b82 */ /* 0x000ee20000000a00 */
[----:B------:R-:W-:-:S04]  /*0950*/  VIADD R3, R16, 0x6 ;  /* 0x0000000610037836 */ /* 0x000fc80000000000 */
[----:B---3--:R-:W-:-:S05]  /*0960*/  IMAD.WIDE.U32 R4, R3, 0x4, R4 ;  /* 0x0000000403047825 */ /* 0x008fca00078e0004 */
[----:B------:R-:W3:Y:S02]  /*0970*/  LDG.E R0, desc[UR36][R4.64] ;  /* 0x0000002404007981 */ /* 0x000ee4000c1e1900 */
[----:B---3--:R-:W-:-:S05]  /*0980*/  VIADD R3, R0, 0xffffffff ;  /* 0xffffffff00037836 */ /* 0x008fca0000000000 */
[----:B------:R3:W-:Y:S02]  /*0990*/  STG.E desc[UR36][R4.64], R3 ;  /* 0x0000000304007986 */ /* 0x0007e4000c101924 */
.L_x_22:
[----:B------:R-:W-:Y:S05]  /*09a0*/  BSYNC.RECONVERGENT B6 ;  /* 0x0000000000067941 */ /* 0x000fea0003800200 */
.L_x_18:
[----:B------:R-:W-:Y:S01]  /*09b0*/  ISETP.GT.U32.AND P0, PT, R17, 0x4, PT ;  /* 0x000000041100780c */ /* 0x000fe20003f04070 */
[----:B------:R-:W-:-:S12]  /*09c0*/  BSSY.RECONVERGENT B6, `(.L_x_23) ;  /* 0x0000017000067945 */ /* 0x000fd80003800200 */
[----:B------:R-:W-:Y:S05]  /*09d0*/  @P0 BRA `(.L_x_24) ;  /* 0x0000000000180947 */ /* 0x000fea0003800000 */
[----:B---3--:R-:W3:Y:S02]  /*09e0*/  LDC.64 R4, c[0x0][0x380] ;  /* 0x0000e000ff047b82 */ /* 0x008ee40000000a00 */
[----:B---3--:R-:W-:-:S05]  /*09f0*/  IMAD.WIDE.U32 R4, R16, 0x4, R4 ;  /* 0x0000000410047825 */ /* 0x008fca00078e0004 */
[----:B------:R-:W3:Y:S02]  /*0a00*/  LDG.E R0, desc[UR36][R4.64] ;  /* 0x0000002404007981 */ /* 0x000ee4000c1e1900 */
[----:B---3--:R-:W-:-:S05]  /*0a10*/  VIADD R3, R0, 0xffffffff ;  /* 0xffffffff00037836 */ /* 0x008fca0000000000 */
[----:B------:R3:W-:Y:S01]  /*0a20*/  STG.E desc[UR36][R4.64], R3 ;  /* 0x0000000304007986 */ /* 0x0007e2000c101924 */
[----:B------:R-:W-:Y:S05]  /*0a30*/  BRA `(.L_x_25) ;  /* 0x00000000003c7947 */ /* 0x000fea0003800000 */
.L_x_24:
[----:B------:R-:W-:Y:S01]  /*0a40*/  MOV R19, 0x0 ;  /* 0x0000000000137802 */ /* 0x000fe20000000f00 */
[----:B------:R-:W3:Y:S01]  /*0a50*/  LDCU.64 UR4, c[0x4][0x28] ;  /* 0x01000500ff0477ac */ /* 0x000ee20008000a00 */
[----:B012---:R-:W-:Y:S02]  /*0a60*/  CS2R R6, SRZ ;  /* 0x0000000000067805 */ /* 0x007fe4000001ff00 */
[----:B------:R0:W1:Y:S01]  /*0a70*/  LDC.64 R8, c[0x4][R19] ;  /* 0x0100000013087b82 */ /* 0x0000620000000a00 */
[----:B---3--:R-:W-:Y:S01]  /*0a80*/  MOV R4, UR4 ;  /* 0x0000000400047c02 */ /* 0x008fe20008000f00 */
[----:B0-----:R-:W-:-:S07]  /*0a90*/  IMAD.U32 R5, RZ, RZ, UR5 ;  /* 0x00000005ff057e24 */ /* 0x001fce000f8e00ff */
[----:B------:R-:W-:-:S07]  /*0aa0*/  LEPC R20, `(.L_x_26) ;  /* 0x000000001014794e */ /* 0x000fce0000000000 */
[----:B-1----:R-:W-:Y:S05]  /*0ab0*/  CALL.ABS.NOINC R8 ;  /* 0x0000000008007343 */ /* 0x002fea0003c00000 */
.L_x_26:
[----:B------:R0:W1:Y:S01]  /*0ac0*/  LDC.64 R8, c[0x4][R19] ;  /* 0x0100000013087b82 */ /* 0x0000620000000a00 */
[----:B------:R-:W2:Y:S01]  /*0ad0*/  LDCU.64 UR4, c[0x4][0x30] ;  /* 0x01000600ff0477ac */ /* 0x000ea20008000a00 */
[----:B------:R-:W-:Y:S01]  /*0ae0*/  CS2R R6, SRZ ;  /* 0x0000000000067805 */ /* 0x000fe2000001ff00 */
[----:B--2---:R-:W-:Y:S02]  /*0af0*/  IMAD.U32 R4, RZ, RZ, UR4 ;  /* 0x00000004ff047e24 */ /* 0x004fe4000f8e00ff */
[----:B0-----:R-:W-:-:S07]  /*0b00*/  IMAD.U32 R5, RZ, RZ, UR5 ;  /* 0x00000005ff057e24 */ /* 0x001fce000f8e00ff */
[----:B------:R-:W-:-:S07]  /*0b10*/  LEPC R20, `(.L_x_25) ;  /* 0x000000001014794e */ /* 0x000fce0000000000 */
[----:B-1----:R-:W-:Y:S05]  /*0b20*/  CALL.ABS.NOINC R8 ;  /* 0x0000000008007343 */ /* 0x002fea0003c00000 */
.L_x_25:
[----:B------:R-:W-:Y:S05]  /*0b30*/  BSYNC.RECONVERGENT B6 ;  /* 0x0000000000067941 */ /* 0x000fea0003800200 */
.L_x_23:
[----:B------:R-:W-:Y:S01]  /*0b40*/  VIADD R0, R17, 0xffffffff ;  /* 0xffffffff11007836 */ /* 0x000fe20000000000 */
[----:B------:R-:W-:Y:S04]  /*0b50*/  BSSY.RECONVERGENT B6, `(.L_x_27) ;  /* 0x0000019000067945 */ /* 0x000fe80003800200 */
[----:B------:R-:W-:-:S13]  /*0b60*/  ISETP.GT.U32.AND P0, PT, R0, 0x4, PT ;  /* 0x000000040000780c */ /* 0x000fda0003f04070 */
[----:B------:R-:W-:Y:S05]  /*0b70*/  @P0 BRA `(.L_x_28) ;  /* 0x00000000001c0947 */ /* 0x000fea0003800000 */
[----:B---3--:R-:W3:Y:S01]  /*0b80*/  LDC.64 R4, c[0x0][0x380] ;  /* 0x0000e000ff047b82 */ /* 0x008ee20000000a00 */
[----:B------:R-:W-:-:S04]  /*0b90*/  VIADD R3, R16, 0xfffffffa ;  /* 0xfffffffa10037836 */ /* 0x000fc80000000000 */
[----:B---3--:R-:W-:-:S05]  /*0ba0*/  IMAD.WIDE.U32 R4, R3, 0x4, R4 ;  /* 0x0000000403047825 */ /* 0x008fca00078e0004 */
[----:B------:R-:W3:Y:S02]  /*0bb0*/  LDG.E R0, desc[UR36][R4.64] ;  /* 0x0000002404007981 */ /* 0x000ee4000c1e1900 */
[----:B---3--:R-:W-:-:S05]  /*0bc0*/  VIADD R3, R0, 0xffffffff ;  /* 0xffffffff00037836 */ /* 0x008fca0000000000 */
[----:B------:R3:W-:Y:S01]  /*0bd0*/  STG.E desc[UR36][R4.64], R3 ;  /* 0x0000000304007986 */ /* 0x0007e2000c101924 */
[----:B------:R-:W-:Y:S05]  /*0be0*/  BRA `(.L_x_29) ;  /* 0x00000000003c7947 */ /* 0x000fea0003800000 */
.L_x_28:
        /* <DEDUP_REMOVED lines=8> */
.L_x_30:
[----:B------:R0:W1:Y:S01]  /*0c70*/  LDC.64 R8, c[0x4][R19] ;  /* 0x0100000013087b82 */ /* 0x0000620000000a00 */
[----:B------:R-:W2:Y:S01]  /*0c80*/  LDCU.64 UR4, c[0x4][0x30] ;  /* 0x01000600ff0477ac */ /* 0x000ea20008000a00 */
[----:B------:R-:W-:Y:S02]  /*0c90*/  CS2R R6, SRZ ;  /* 0x0000000000067805 */ /* 0x000fe4000001ff00 */
[----:B--2---:R-:W-:Y:S01]  /*0ca0*/  MOV R4, UR4 ;  /* 0x0000000400047c02 */ /* 0x004fe20008000f00 */
[----:B0-----:R-:W-:-:S07]  /*0cb0*/  IMAD.U32 R5, RZ, RZ, UR5 ;  /* 0x00000005ff057e24 */ /* 0x001fce000f8e00ff */
[----:B------:R-:W-:-:S07]  /*0cc0*/  LEPC R20, `(.L_x_29) ;  /* 0x000000001014794e */ /* 0x000fce0000000000 */
[----:B-1----:R-:W-:Y:S05]  /*0cd0*/  CALL.ABS.NOINC R8 ;  /* 0x0000000008007343 */ /* 0x002fea0003c00000 */
.L_x_29:
[----:B------:R-:W-:Y:S05]  /*0ce0*/  BSYNC.RECONVERGENT B6 ;  /* 0x0000000000067941 */ /* 0x000fea0003800200 */
.L_x_27:
        /* <DEDUP_REMOVED lines=11> */
.L_x_32:
        /* <DEDUP_REMOVED lines=8> */
.L_x_34:
[----:B------:R0:W1:Y:S01]  /*0e20*/  LDC.64 R8, c[0x4][R19] ;  /* 0x0100000013087b82 */ /* 0x0000620000000a00 */
[----:B------:R-:W2:Y:S01]  /*0e30*/  LDCU.64 UR4, c[0x4][0x30] ;  /* 0x01000600ff0477ac */ /* 0x000ea20008000a00 */
[----:B------:R-:W-:Y:S01]  /*0e40*/  CS2R R6, SRZ ;  /* 0x0000000000067805 */ /* 0x000fe2000001ff00 */
[----:B--2---:R-:W-:Y:S02]  /*0e50*/  IMAD.U32 R4, RZ, RZ, UR4 ;  /* 0x00000004ff047e24 */ /* 0x004fe4000f8e00ff */
[----:B0-----:R-:W-:-:S07]  /*0e60*/  IMAD.U32 R5, RZ, RZ, UR5 ;  /* 0x00000005ff057e24 */ /* 0x001fce000f8e00ff */
[----:B------:R-:W-:-:S07]  /*0e70*/  LEPC R20, `(.L_x_33) ;  /* 0x000000001014794e */ /* 0x000fce0000000000 */
[----:B-1----:R-:W-:Y:S05]  /*0e80*/  CALL.ABS.NOINC R8 ;  /* 0x0000000008007343 */ /* 0x002fea0003c00000 */
.L_x_33:
[----:B------:R-:W-:Y:S05]  /*0e90*/  BSYNC.RECONVERGENT B6 ;  /* 0x0000000000067941 */ /* 0x000fea0003800200 */
.L_x_31:
[C---:B------:R-:W-:Y:S01]  /*0ea0*/  VIADDMNMX R0, R17.reuse, 0x2, R18, PT ;  /* 0x0000000211007846 */ /* 0x040fe20003800112 */
[----:B------:R-:W-:Y:S01]  /*0eb0*/  VIADD R17, R17, 0xfffffffc ;  /* 0xfffffffc11117836 */ /* 0x000fe20000000000 */
[----:B------:R-:W-:Y:S01]  /*0ec0*/  IADD3 R16, PT, PT, R16, -0x18, RZ ;  /* 0xffffffe810107810 */ /* 0x000fe20007ffe0ff */
[----:B------:R-:W-:Y:S01]  /*0ed0*/  VIADD R18, R18, 0xfffffffc ;  /* 0xfffffffc12127836 */ /* 0x000fe20000000000 */
[----:B------:R-:W-:-:S13]  /*0ee0*/  ISETP.GT.AND P0, PT, R0, 0x4, PT ;  /* 0x000000040000780c */ /* 0x000fda0003f04270 */
[----:B------:R-:W-:Y:S05]  /*0ef0*/  @P0 BRA `(.L_x_35) ;  /* 0xfffffff800400947 */ /* 0x000fea000383ffff */
.L_x_11:
[----:B------:R-:W-:Y:S05]  /*0f00*/  BSYNC.RECONVERGENT B8 ;  /* 0x0000000000087941 */ /* 0x000fea0003800200 */
.L_x_10:
[----:B------:R-:W4:Y:S01]  /*0f10*/  LDC R18, c[0x0][0x388] ;  /* 0x0000e200ff127b82 */ /* 0x000f220000000800 */
[C---:B------:R-:W-:Y:S01]  /*0f20*/  ISETP.GT.U32.AND P0, PT, R24.reuse, 0x3, PT ;  /* 0x000000031800780c */ /* 0x040fe20003f04070 */
[----:B------:R-:W-:Y:S01]  /*0f30*/  BSSY.RECONVERGENT B0, `(.L_x_36) ;  /* 0x0000015000007945 */ /* 0x000fe20003800200 */
[----:B------:R-:W-:Y:S02]  /*0f40*/  ISETP.NE.AND P2, PT, R24, RZ, PT ;  /* 0x000000ff1800720c */ /* 0x000fe40003f45270 */
[C---:B----4-:R-:W-:Y:S02]  /*0f50*/  ISETP.EQ.OR P1, PT, R18.reuse, RZ, P0 ;  /* 0x000000ff1200720c */ /* 0x050fe40000722670 */
[----:B------:R-:W-:-:S11]  /*0f60*/  ISETP.GT.U32.OR P0, PT, R18, 0x3, !P2 ;  /* 0x000000031200780c */ /* 0x000fd60005704470 */
[----:B------:R-:W-:Y:S05]  /*0f70*/  @P1 BRA `(.L_x_37) ;  /* 0x0000000000401947 */ /* 0x000fea0003800000 */
[----:B---3--:R-:W3:Y:S01]  /*0f80*/  LDC.64 R4, c[0x0][0x380] ;  /* 0x0000e000ff047b82 */ /* 0x008ee20000000a00 */
[----:B------:R-:W4:Y:S01]  /*0f90*/  LDCU UR4, c[0x0][0x388] ;  /* 0x00007100ff0477ac */ /* 0x000f220008000800 */
[----:B------:R-:W-:Y:S02]  /*0fa0*/  IMAD.MOV.U32 R0, RZ, RZ, R23 ;  /* 0x000000ffff007224 */ /* 0x000fe400078e0017 */
[----:B------:R-:W-:Y:S02]  /*0fb0*/  IMAD.MOV.U32 R3, RZ, RZ, R24 ;  /* 0x000000ffff037224 */ /* 0x000fe400078e0018 */
[----:B----4-:R-:W-:-:S07]  /*0fc0*/  IMAD.U32 R8, RZ, RZ, UR4 ;  /* 0x00000004ff087e24 */ /* 0x010fce000f8e00ff */
.L_x_38:
[----:B012-4-:R-:W-:-:S04]  /*0fd0*/  VIADD R7, R0, 0xfffffffb ;  /* 0xfffffffb00077836 */ /* 0x017fc80000000000 */
[----:B---3--:R-:W-:-:S05]  /*0fe0*/  IMAD.WIDE.U32 R6, R7, 0x4, R4 ;  /* 0x0000000407067825 */ /* 0x008fca00078e0004 */
[----:B------:R-:W2:Y:S01]  /*0ff0*/  LDG.E R9, desc[UR36][R6.64+0x4] ;  /* 0x0000042406097981 */ /* 0x000ea2000c1e1900 */
[C---:B------:R-:W-:Y:S01]  /*1000*/  ISETP.GE.U32.AND P1, PT, R3.reuse, 0x3, PT ;  /* 0x000000030300780c */ /* 0x040fe20003f26070 */
[----:B------:R-:W-:Y:S01]  /*1010*/  VIADD R3, R3, 0x1 ;  /* 0x0000000103037836 */ /* 0x000fe20000000000 */
[----:B------:R-:W-:Y:S01]  /*1020*/  ISETP.GT.AND P2, PT, R8, 0x1, PT ;  /* 0x000000010800780c */ /* 0x000fe20003f44270 */
[----:B------:R-:W-:Y:S01]  /*1030*/  VIADD R0, R0, 0xfffffffc ;  /* 0xfffffffc00007836 */ /* 0x000fe20000000000 */
[----:B------:R-:W-:Y:S01]  /*1040*/  IADD3 R8, PT, PT, R8, -0x1, RZ ;  /* 0xffffffff08087810 */ /* 0x000fe20007ffe0ff */
[----:B--2---:R-:W-:-:S05]  /*1050*/  VIADD R9, R9, 0xffffffff ;  /* 0xffffffff09097836 */ /* 0x004fca0000000000 */
[----:B------:R4:W-:Y:S05]  /*1060*/  STG.E desc[UR36][R6.64+0x4], R9 ;  /* 0x0000040906007986 */ /* 0x0009ea000c101924 */
[----:B------:R-:W-:Y:S05]  /*1070*/  @!P1 BRA P2, `(.L_x_38) ;  /* 0xfffffffc00d49947 */ /* 0x000fea000103ffff */
.L_x_37:
[----:B------:R-:W-:Y:S05]  /*1080*/  BSYNC.RECONVERGENT B0 ;  /* 0x0000000000007941 */ /* 0x000fea0003800200 */
.L_x_36:
[----:B------:R-:W-:Y:S05]  /*1090*/  @P0 EXIT ;  /* 0x000000000000094d */ /* 0x000fea0003800000 */
[----:B------:R-:W-:Y:S01]  /*10a0*/  IMAD.MOV R18, RZ, RZ, -R18 ;  /* 0x000000ffff127224 */ /* 0x000fe200078e0a12 */
[----:B------:R-:W-:Y:S01]  /*10b0*/  BSSY.RECONVERGENT B7, `(.L_x_39) ;  /* 0x000002c000077945 */ /* 0x000fe20003800200 */
[----:B---3--:R-:W-:Y:S02]  /*10c0*/  VIADD R3, R24, 0xffffffff ;  /* 0xffffffff18037836 */ /* 0x008fe40000000000 */
[----:B------:R-:W-:-:S03]  /*10d0*/  IMAD.MOV.U32 R17, RZ, RZ, R24 ;  /* 0x000000ffff117224 */ /* 0x000fc600078e0018 */
[----:B------:R-:W-:-:S04]  /*10e0*/  VIADDMNMX.U32 R18, R18, 0x3, R3, PT ;  /* 0x0000000312127846 */ /* 0x000fc80003800003 */
[----:B------:R-:W-:-:S13]  /*10f0*/  ISETP.NE.AND P0, PT, R18, 0x3, PT ;  /* 0x000000031200780c */ /* 0x000fda0003f05270 */
[----:B------:R-:W-:Y:S05]  /*1100*/  @!P0 BRA `(.L_x_40) ;  /* 0x0000000000988947 */ /* 0x000fea0003800000 */
[----:B------:R-:W-:-:S05]  /*1110*/  VIADD R0, R18, 0x1 ;  /* 0x0000000112007836 */ /* 0x000fca0000000000 */
[----:B------:R-:W-:Y:S01]  /*1120*/  LOP3.LUT R16, R0, 0x3, RZ, 0xc0, !PT ;  /* 0x0000000300107812 */ /* 0x000fe200078ec0ff */
[----:B------:R-:W-:-:S04]  /*1130*/  IMAD.MOV.U32 R0, RZ, RZ, R3 ;  /* 0x000000ffff007224 */ /* 0x000fc800078e0003 */
[----:B------:R-:W-:-:S07]  /*1140*/  IMAD.MOV R16, RZ, RZ, -R16 ;  /* 0x000000ffff107224 */ /* 0x000fce00078e0a10 */
.L_x_44:
        /* <DEDUP_REMOVED lines=9> */
[----:B------:R-:W-:Y:S02]  /*11e0*/  P2R R19, PR, RZ, 0x2 ;  /* 0x00000002ff137803 */ /* 0x000fe40000000000 */
[----:B---3--:R-:W-:-:S05]  /*11f0*/  @!P0 IADD3 R3, PT, PT, R3, -0x1, RZ ;  /* 0xffffffff03038810 */ /* 0x008fca0007ffe0ff */
[----:B------:R3:W-:Y:S01]  /*1200*/  @!P0 STG.E desc[UR36][R4.64], R3 ;  /* 0x0000000304008986 */ /* 0x0007e2000c101924 */
[----:B------:R-:W-:Y:S05]  /*1210*/  @!P0 BRA `(.L_x_42) ;  /* 0x00000000003c8947 */ /* 0x000fea0003800000 */
[----:B------:R-:W-:Y:S01]  /*1220*/  MOV R22, 0x0 ;  /* 0x0000000000167802 */ /* 0x000fe20000000f00 */
[----:B------:R-:W3:Y:S01]  /*1230*/  LDCU.64 UR4, c[0x4][0x28] ;  /* 0x01000500ff0477ac */ /* 0x000ee20008000a00 */
[----:B012-4-:R-:W-:Y:S02]  /*1240*/  CS2R R6, SRZ ;  /* 0x0000000000067805 */ /* 0x017fe4000001ff00 */
[----:B------:R0:W1:Y:S01]  /*1250*/  LDC.64 R8, c[0x4][R22] ;  /* 0x0100000016087b82 */ /* 0x0000620000000a00 */
[----:B---3--:R-:W-:Y:S02]  /*1260*/  IMAD.U32 R4, RZ, RZ, UR4 ;  /* 0x00000004ff047e24 */ /* 0x008fe4000f8e00ff */
[----:B0-----:R-:W-:-:S07]  /*1270*/  IMAD.U32 R5, RZ, RZ, UR5 ;  /* 0x00000005ff057e24 */ /* 0x001fce000f8e00ff */
[----:B------:R-:W-:-:S07]  /*1280*/  LEPC R20, `(.L_x_43) ;  /* 0x000000001014794e */ /* 0x000fce0000000000 */
[----:B-1----:R-:W-:Y:S05]  /*1290*/  CALL.ABS.NOINC R8 ;  /* 0x0000000008007343 */ /* 0x002fea0003c00000 */
.L_x_43:
[----:B------:R0:W1:Y:S01]  /*12a0*/  LDC.64 R8, c[0x4][R22] ;  /* 0x0100000016087b82 */ /* 0x0000620000000a00 */
[----:B------:R-:W2:Y:S01]  /*12b0*/  LDCU.64 UR4, c[0x4][0x30] ;  /* 0x01000600ff0477ac */ /* 0x000ea20008000a00 */
[----:B------:R-:W-:Y:S01]  /*12c0*/  CS2R R6, SRZ ;  /* 0x0000000000067805 */ /* 0x000fe2000001ff00 */
[----:B--2---:R-:W-:Y:S02]  /*12d0*/  IMAD.U32 R4, RZ, RZ, UR4 ;  /* 0x00000004ff047e24 */ /* 0x004fe4000f8e00ff */
[----:B0-----:R-:W-:-:S07]  /*12e0*/  IMAD.U32 R5, RZ, RZ, UR5 ;  /* 0x00000005ff057e24 */ /* 0x001fce000f8e00ff */
[----:B------:R-:W-:-:S07]  /*12f0*/  LEPC R20, `(.L_x_42) ;  /* 0x000000001014794e */ /* 0x000fce0000000000 */
[----:B-1----:R-:W-:Y:S05]  /*1300*/  CALL.ABS.NOINC R8 ;  /* 0x0000000008007343 */ /* 0x002fea0003c00000 */
.L_x_42:
[----:B------:R-:W-:Y:S05]  /*1310*/  BSYNC.RECONVERGENT B6 ;  /* 0x0000000000067941 */ /* 0x000fea0003800200 */
.L_x_41:
[----:B------:R-:W-:Y:S01]  /*1320*/  ISETP.NE.AND P6, PT, R19, RZ, PT ;  /* 0x000000ff1300720c */ /* 0x000fe20003fc5270 */
[----:B------:R-:W-:Y:S01]  /*1330*/  VIADD R23, R23, 0x4 ;  /* 0x0000000417177836 */ /* 0x000fe20000000000 */
[----:B------:R-:W-:Y:S01]  /*1340*/  IADD3 R0, PT, PT, R17, -0x1, RZ ;  /* 0xffffffff11007810 */ /* 0x000fe20007ffe0ff */
[----:B------:R-:W-:-:S10]  /*1350*/  VIADD R2, R2, 0x1 ;  /* 0x0000000102027836 */ /* 0x000fd40000000000 */
[----:B------:R-:W-:Y:S05]  /*1360*/  @P6 BRA `(.L_x_44) ;  /* 0xfffffffc00786947 */ /* 0x000fea000383ffff */
.L_x_40:
[----:B------:R-:W-:Y:S05]  /*1370*/  BSYNC.RECONVERGENT B7 ;  /* 0x0000000000077941 */ /* 0x000fea0003800200 */
.L_x_39:
[----:B------:R-:W-:-:S13]  /*1380*/  ISETP.NE.AND P0, PT, R18, 0x3, PT ;  /* 0x000000031200780c */ /* 0x000fda0003f05270 */
[----:B------:R-:W-:Y:S05]  /*1390*/  @P0 EXIT ;  /* 0x000000000000094d */ /* 0x000fea0003800000 */
[----:B------:R-:W5:Y:S01]  /*13a0*/  LDC.64 R18, c[0x0][0x380] ;  /* 0x0000e000ff127b82 */ /* 0x000f620000000a00 */
[----:B---3--:R-:W-:Y:S02]  /*13b0*/  VIADD R4, R17, 0xffffffff ;  /* 0xffffffff11047836 */ /* 0x008fe40000000000 */
[----:B------:R-:W-:Y:S02]  /*13c0*/  IMAD.MOV.U32 R5, RZ, RZ, RZ ;  /* 0x000000ffff057224 */ /* 0x000fe400078e00ff */
[----:B------:R-:W-:Y:S02]  /*13d0*/  IMAD R25, R2, 0x5, RZ ;  /* 0x0000000502197824 */ /* 0x000fe400078e02ff */
[----:B------:R-:W-:-:S04]  /*13e0*/  IMAD.WIDE.U32 R22, R24, 0x19, R4 ;  /* 0x0000001918167825 */ /* 0x000fc800078e0004 */
[----:B------:R-:W-:Y:S01]  /*13f0*/  VIADD R16, R25, 0x14 ;  /* 0x0000001419107836 */ /* 0x000fe20000000000 */
[----:B-----5:R-:W-:Y:S01]  /*1400*/  IADD3 R24, P0, PT, R18, 0x14, RZ ;  /* 0x0000001412187810 */ /* 0x020fe20007f1e0ff */
[----:B------:R-:W-:Y:S01]  /*1410*/  VIADD R18, R17, 0xfffffffe ;  /* 0xfffffffe11127836 */ /* 0x000fe20000000000 */
[----:B------:R-:W-:-:S03]  /*1420*/  IADD3 R17, PT, PT, R25, R17, R26 ;  /* 0x0000001119117210 */ /* 0x000fc60007ffe01a */
[----:B------:R-:W-:-:S08]  /*1430*/  IMAD.X R19, RZ, RZ, R19, P0 ;  /* 0x000000ffff137224 */ /* 0x000fd000000e0613 */
.L_x_62:
[----:B------:R-:W-:Y:S01]  /*1440*/  VIADD R0, R18, 0x1 ;  /* 0x0000000112007836 */ /* 0x000fe20000000000 */
[----:B------:R-:W-:Y:S04]  /*1450*/  BSSY.RECONVERGENT B6, `(.L_x_45) ;  /* 0x000001b000067945 */ /* 0x000fe80003800200 */
[----:B------:R-:W-:-:S13]  /*1460*/  ISETP.GE.U32.AND P0, PT, R0, 0x5, PT ;  /* 0x000000050000780c */ /* 0x000fda0003f06070 */
[----:B---3--:R-:W-:Y:S05]  /*1470*/  @!P0 BRA `(.L_x_46) ;  /* 0x0000000000448947 */ /* 0x008fea0003800000 */
[----:B------:R-:W-:Y:S01]  /*1480*/  MOV R8, 0x0 ;  /* 0x0000000000087802 */ /* 0x000fe20000000f00 */
[----:B------:R-:W3:Y:S01]  /*1490*/  LDCU.64 UR4, c[0x4][0x28] ;  /* 0x01000500ff0477ac */ /* 0x000ee20008000a00 */
[----:B012-4-:R-:W-:-:S04]  /*14a0*/  CS2R R6, SRZ ;  /* 0x0000000000067805 */ /* 0x017fc8000001ff00 */
[----:B------:R-:W0:Y:S01]  /*14b0*/  LDC.64 R8, c[0x4][R8] ;  /* 0x0100000008087b82 */ /* 0x000e220000000a00 */
[----:B---3--:R-:W-:Y:S01]  /*14c0*/  IMAD.U32 R4, RZ, RZ, UR4 ;  /* 0x00000004ff047e24 */ /* 0x008fe2000f8e00ff */
[----:B------:R-:W-:-:S07]  /*14d0*/  MOV R5, UR5 ;  /* 0x0000000500057c02 */ /* 0x000fce0008000f00 */
[----:B------:R-:W-:-:S07]  /*14e0*/  LEPC R20, `(.L_x_47) ;  /* 0x000000001014794e */ /* 0x000fce0000000000 */
[----:B0-----:R-:W-:Y:S05]  /*14f0*/  CALL.ABS.NOINC R8 ;  /* 0x0000000008007343 */ /* 0x001fea0003c00000 */
.L_x_47:
        /* <DEDUP_REMOVED lines=8> */
.L_x_48:
[----:B------:R-:W-:Y:S05]  /*1580*/  BRA `(.L_x_49) ;  /* 0x00000000001c7947 */ /* 0x000fea0003800000 */
.L_x_46:
[----:B------:R-:W-:-:S05]  /*1590*/  IADD3 R0, P0, PT, R25, R22, RZ ;  /* 0x0000001619007210 */ /* 0x000fca0007f1e0ff */
[----:B------:R-:W-:Y:S01]  /*15a0*/  IMAD.X R3, RZ, RZ, R23, P0 ;  /* 0x000000ffff037224 */ /* 0x000fe200000e0617 */
[----:B------:R-:W-:-:S04]  /*15b0*/  LEA R4, P0, R0, R24, 0x2 ;  /* 0x0000001800047211 */ /* 0x000fc800078010ff */
[----:B------:R-:W-:-:S05]  /*15c0*/  LEA.HI.X R5, R0, R19, R3, 0x2, P0 ;  /* 0x0000001300057211 */ /* 0x000fca00000f1403 */
[----:B------:R-:W3:Y:S02]  /*15d0*/  LDG.E R0, desc[UR36][R4.64] ;  /* 0x0000002404007981 */ /* 0x000ee4000c1e1900 */
[----:B---3--:R-:W-:-:S05]  /*15e0*/  VIADD R3, R0, 0xffffffff ;  /* 0xffffffff00037836 */ /* 0x008fca0000000000 */
[----:B------:R3:W-:Y:S02]  /*15f0*/  STG.E desc[UR36][R4.64], R3 ;  /* 0x0000000304007986 */ /* 0x0007e4000c101924 */
.L_x_49:
[----:B------:R-:W-:Y:S05]  /*1600*/  BSYNC.RECONVERGENT B6 ;  /* 0x0000000000067941 */ /* 0x000fea0003800200 */
.L_x_45:
[----:B------:R-:W-:Y:S01]  /*1610*/  ISETP.GT.U32.AND P0, PT, R18, 0x4, PT ;  /* 0x000000041200780c */ /* 0x000fe20003f04070 */
[----:B------:R-:W-:-:S12]  /*1620*/  BSSY.RECONVERGENT B6, `(.L_x_50) ;  /* 0x000001c000067945 */ /* 0x000fd80003800200 */
[----:B------:R-:W-:Y:S05]  /*1630*/  @P0 BRA `(.L_x_51) ;  /* 0x0000000000280947 */ /* 0x000fea0003800000 */
[----:B------:R-:W5:Y:S01]  /*1640*/  LDCU.64 UR4, c[0x0][0x380] ;  /* 0x00007000ff0477ac */ /* 0x000f620008000a00 */
[----:B---3--:R-:W-:-:S05]  /*1650*/  VIADD R3, R16, 0xffffffec ;  /* 0xffffffec10037836 */ /* 0x008fca0000000000 */
[----:B------:R-:W-:-:S04]  /*1660*/  IADD3 R3, P0, P1, R18, R3, R26 ;  /* 0x0000000312037210 */ /* 0x000fc8000791e01a */
[----:B------:R-:W-:Y:S02]  /*1670*/  IADD3.X R0, PT, PT, RZ, RZ, RZ, P0, P1 ;  /* 0x000000ffff007210 */ /* 0x000fe400007e24ff */
[----:B-----5:R-:W-:-:S04]  /*1680*/  LEA R4, P0, R3, UR4, 0x2 ;  /* 0x0000000403047c11 */ /* 0x020fc8000f8010ff */
[----:B------:R-:W-:-:S05]  /*1690*/  LEA.HI.X R5, R3, UR5, R0, 0x2, P0 ;  /* 0x0000000503057c11 */ /* 0x000fca00080f1400 */
[----:B------:R-:W3:Y:S02]  /*16a0*/  LDG.E R0, desc[UR36][R4.64+0x28] ;  /* 0x0000282404007981 */ /* 0x000ee4000c1e1900 */
[----:B---3--:R-:W-:-:S05]  /*16b0*/  VIADD R3, R0, 0xffffffff ;  /* 0xffffffff00037836 */ /* 0x008fca0000000000 */
[----:B------:R3:W-:Y:S01]  /*16c0*/  STG.E desc[UR36][R4.64+0x28], R3 ;  /* 0x0000280304007986 */ /* 0x0007e2000c101924 */
[----:B------:R-:W-:Y:S05]  /*16d0*/  BRA `(.L_x_52) ;  /* 0x0000000000407947 */ /* 0x000fea0003800000 */
.L_x_51:
        /* <DEDUP_REMOVED lines=8> */
.L_x_53:
        /* <DEDUP_REMOVED lines=8> */
.L_x_52:
[----:B------:R-:W-:Y:S05]  /*17e0*/  BSYNC.RECONVERGENT B6 ;  /* 0x0000000000067941 */ /* 0x000fea0003800200 */
.L_x_50:
[----:B---3--:R-:W-:Y:S01]  /*17f0*/  VIADD R3, R18, 0xffffffff ;  /* 0xffffffff12037836 */ /* 0x008fe20000000000 */
[----:B------:R-:W-:Y:S04]  /*1800*/  BSSY.RECONVERGENT B6, `(.L_x_54) ;  /* 0x000001d000067945 */ /* 0x000fe80003800200 */
[----:B------:R-:W-:-:S13]  /*1810*/  ISETP.GT.U32.AND P0, PT, R3, 0x4, PT ;  /* 0x000000040300780c */ /* 0x000fda0003f04070 */
[----:B------:R-:W-:Y:S05]  /*1820*/  @P0 BRA `(.L_x_55) ;  /* 0x0000000000280947 */ /* 0x000fea0003800000 */
[----:B------:R-:W3:Y:S01]  /*1830*/  LDCU.64 UR4, c[0x0][0x380] ;  /* 0x00007000ff0477ac */ /* 0x000ee20008000a00 */
[----:B------:R-:W-:-:S05]  /*1840*/  VIADD R0, R16, 0xffffffec ;  /* 0xffffffec10007836 */ /* 0x000fca0000000000 */
[----:B------:R-:W-:-:S04]  /*1850*/  IADD3 R0, P0, P1, R3, R0, R26 ;  /* 0x0000000003007210 */ /* 0x000fc8000791e01a */
[----:B------:R-:W-:Y:S02]  /*1860*/  IADD3.X R3, PT, PT, RZ, RZ, RZ, P0, P1 ;  /* 0x000000ffff037210 */ /* 0x000fe400007e24ff */
[----:B---3--:R-:W-:-:S04]  /*1870*/  LEA R4, P0, R0, UR4, 0x2 ;  /* 0x0000000400047c11 */ /* 0x008fc8000f8010ff */
[----:B------:R-:W-:-:S05]  /*1880*/  LEA.HI.X R5, R0, UR5, R3, 0x2, P0 ;  /* 0x0000000500057c11 */ /* 0x000fca00080f1403 */
[----:B------:R-:W3:Y:S02]  /*1890*/  LDG.E R0, desc[UR36][R4.64+0x3c] ;  /* 0x00003c2404007981 */ /* 0x000ee4000c1e1900 */
[----:B---3--:R-:W-:-:S05]  /*18a0*/  VIADD R3, R0, 0xffffffff ;  /* 0xffffffff00037836 */ /* 0x008fca0000000000 */
[----:B------:R3:W-:Y:S01]  /*18b0*/  STG.E desc[UR36][R4.64+0x3c], R3 ;  /* 0x00003c0304007986 */ /* 0x0007e2000c101924 */
[----:B------:R-:W-:Y:S05]  /*18c0*/  BRA `(.L_x_56) ;  /* 0x0000000000407947 */ /* 0x000fea0003800000 */
.L_x_55:
[----:B------:R-:W-:Y:S01]  /*18d0*/  MOV R8, 0x0 ;  /* 0x0000000000087802 */ /* 0x000fe20000000f00 */
[----:B------:R-:W3:Y:S01]  /*18e0*/  LDCU.64 UR4, c[0x4][0x28] ;  /* 0x01000500ff0477ac */ /* 0x000ee20008000a00 */
[----:B012-4-:R-:W-:-:S04]  /*18f0*/  CS2R R6, SRZ ;  /* 0x0000000000067805 */ /* 0x017fc8000001ff00 */
[----:B------:R-:W0:Y:S01]  /*1900*/  LDC.64 R8, c[0x4][R8] ;  /* 0x0100000008087b82 */ /* 0x000e220000000a00 */
[----:B---3--:R-:W-:Y:S02]  /*1910*/  IMAD.U32 R4, RZ, RZ, UR4 ;  /* 0x00000004ff047e24 */ /* 0x008fe4000f8e00ff */
[----:B------:R-:W-:-:S07]  /*1920*/  IMAD.U32 R5, RZ, RZ, UR5 ;  /* 0x00000005ff057e24 */ /* 0x000fce000f8e00ff */
[----:B------:R-:W-:-:S07]  /*1930*/  LEPC R20, `(.L_x_57) ;  /* 0x000000001014794e */ /* 0x000fce0000000000 */
[----:B0-----:R-:W-:Y:S05]  /*1940*/  CALL.ABS.NOINC R8 ;  /* 0x0000000008007343 */ /* 0x001fea0003c00000 */
.L_x_57:
[----:B------:R-:W-:Y:S01]  /*1950*/  MOV R8, 0x0 ;  /* 0x0000000000087802 */ /* 0x000fe20000000f00 */
[----:B------:R-:W0:Y:S01]  /*1960*/  LDCU.64 UR4, c[0x4][0x30] ;  /* 0x01000600ff0477ac */ /* 0x000e220008000a00 */
[----:B------:R-:W-:-:S04]  /*1970*/  CS2R R6, SRZ ;  /* 0x0000000000067805 */ /* 0x000fc8000001ff00 */
[----:B------:R-:W1:Y:S01]  /*1980*/  LDC.64 R8, c[0x4][R8] ;  /* 0x0100000008087b82 */ /* 0x000e620000000a00 */
[----:B0-----:R-:W-:Y:S01]  /*1990*/  MOV R4, UR4 ;  /* 0x0000000400047c02 */ /* 0x001fe20008000f00 */
[----:B------:R-:W-:-:S07]  /*19a0*/  IMAD.U32 R5, RZ, RZ, UR5 ;  /* 0x00000005ff057e24 */ /* 0x000fce000f8e00ff */
[----:B------:R-:W-:-:S07]  /*19b0*/  LEPC R20, `(.L_x_56) ;  /* 0x000000001014794e */ /* 0x000fce0000000000 */
[----:B-1----:R-:W-:Y:S05]  /*19c0*/  CALL.ABS.NOINC R8 ;  /* 0x0000000008007343 */ /* 0x002fea0003c00000 */
.L_x_56:
[----:B------:R-:W-:Y:S05]  /*19d0*/  BSYNC.RECONVERGENT B6 ;  /* 0x0000000000067941 */ /* 0x000fea0003800200 */
.L_x_54:
        /* <DEDUP_REMOVED lines=11> */
.L_x_59:
        /* <DEDUP_REMOVED lines=8> */
.L_x_61:
[----:B------:R-:W-:Y:S01]  /*1b10*/  MOV R8, 0x0 ;  /* 0x0000000000087802 */ /* 0x000fe20000000f00 */
[----:B------:R-:W0:Y:S01]  /*1b20*/  LDCU.64 UR4, c[0x4][0x30] ;  /* 0x01000600ff0477ac */ /* 0x000e220008000a00 */
[----:B------:R-:W-:-:S04]  /*1b30*/  CS2R R6, SRZ ;  /* 0x0000000000067805 */ /* 0x000fc8000001ff00 */
[----:B------:R-:W1:Y:S01]  /*1b40*/  LDC.64 R8, c[0x4][R8] ;  /* 0x0100000008087b82 */ /* 0x000e620000000a00 */
[----:B0-----:R-:W-:Y:S01]  /*1b50*/  IMAD.U32 R4, RZ, RZ, UR4 ;  /* 0x00000004ff047e24 */ /* 0x001fe2000f8e00ff */
[----:B------:R-:W-:-:S07]  /*1b60*/  MOV R5, UR5 ;  /* 0x0000000500057c02 */ /* 0x000fce0008000f00 */
[----:B------:R-:W-:-:S07]  /*1b70*/  LEPC R20, `(.L_x_60) ;  /* 0x000000001014794e */ /* 0x000fce0000000000 */
[----:B-1----:R-:W-:Y:S05]  /*1b80*/  CALL.ABS.NOINC R8 ;  /* 0x0000000008007343 */ /* 0x002fea0003c00000 */
.L_x_60:
[----:B------:R-:W-:Y:S05]  /*1b90*/  BSYNC.RECONVERGENT B6 ;  /* 0x0000000000067941 */ /* 0x000fea0003800200 */
.L_x_58:
[----:B------:R-:W-:Y:S01]  /*1ba0*/  VIADD R0, R18, 0x2 ;  /* 0x0000000212007836 */ /* 0x000fe20000000000 */
[----:B------:R-:W-:Y:S01]  /*1bb0*/  ISETP.LT.AND P2, PT, R2, RZ, PT ;  /* 0x000000ff0200720c */ /* 0x000fe20003f41270 */
[----:B------:R-:W-:Y:S01]  /*1bc0*/  VIADD R17, R17, 0x10 ;  /* 0x0000001011117836 */ /* 0x000fe20000000000 */
[----:B------:R-:W-:Y:S01]  /*1bd0*/  IADD3 R22, P1, PT, R22, -0x4, RZ ;  /* 0xfffffffc16167810 */ /* 0x000fe20007f3e0ff */
[----:B------:R-:W-:Y:S01]  /*1be0*/  VIADD R25, R25, 0x14 ;  /* 0x0000001419197836 */ /* 0x000fe20000000000 */
[----:B------:R-:W-:Y:S01]  /*1bf0*/  ISETP.GT.AND P0, PT, R0, 0x4, PT ;  /* 0x000000040000780c */ /* 0x000fe20003f04270 */
[----:B------:R-:W-:Y:S01]  /*1c00*/  VIADD R16, R16, 0x14 ;  /* 0x0000001410107836 */ /* 0x000fe20000000000 */
[----:B------:R-:W-:Y:S01]  /*1c10*/  IADD3.X R23, PT, PT, R23, -0x1, RZ, P1, !PT ;  /* 0xffffffff17177810 */ /* 0x000fe20000ffe4ff */
[----:B------:R-:W-:Y:S02]  /*1c20*/  VIADD R2, R2, 0x4 ;  /* 0x0000000402027836 */ /* 0x000fe40000000000 */
[----:B------:R-:W-:-:S08]  /*1c30*/  VIADD R18, R18, 0xfffffffc ;  /* 0xfffffffc12127836 */ /* 0x000fd00000000000 */
[----:B------:R-:W-:Y:S05]  /*1c40*/  @P0 BRA P2, `(.L_x_62) ;  /* 0xfffffff400fc0947 */ /* 0x000fea000103ffff */
[----:B------:R-:W-:Y:S05]  /*1c50*/  EXIT ;  /* 0x000000000000794d */ /* 0x000fea0003800000 */
.L_x_63:
[----:B------:R-:W-:-:S00]  /*1c60*/  BRA `(.L_x_63) ;  /* 0xfffffffc00fc7947 */ /* 0x000fc0000383ffff */
[----:B------:R-:W-:-:S00]  /*1c70*/  NOP ;  /* 0x0000000000007918 */ /* 0x000fc00000000000 */
        /* <DEDUP_REMOVED lines=8> */
.L_x_179:


//--------------------- .text._Z18preparePropagationPii --------------------------
	.section	.text._Z18preparePropagationPii,"ax",@progbits
	.align	128
        .global         _Z18preparePropagationPii
        .type           _Z18preparePropagationPii,@function
        .size           _Z18preparePropagationPii,(.L_x_180 - _Z18preparePropagationPii)
        .other          _Z18preparePropagationPii,@"STO_CUDA_ENTRY STV_DEFAULT"
_Z18preparePropagationPii:
.text._Z18preparePropagationPii:
[----:B------:R-:W0:Y:S08]  /*0000*/  LDC R1, c[0x0][0x37c] ;  /* 0x0000df00ff017b82 */ /* 0x000e300000000800 */
[----:B------:R-:W1:Y:S01]  /*0010*/  LDC R5, c[0x0][0x388] ;  /* 0x0000e200ff057b82 */ /* 0x000e620000000800 */
[----:B------:R-:W2:Y:S01]  /*0020*/  S2R R16, SR_TID.X ;  /* 0x0000000000107919 */ /* 0x000ea20000002100 */
[----:B-1----:R-:W-:-:S13]  /*0030*/  ISETP.GE.U32.AND P0, PT, R5, 0x5, PT ;  /* 0x000000050500780c */ /* 0x002fda0003f06070 */
[----:B0-2---:R-:W-:Y:S05]  /*0040*/  @!P0 BRA `(.L_x_64) ;  /* 0x00000004006c8947 */ /* 0x005fea0003800000 */
[----:B------:R-:W-:Y:S01]  /*0050*/  ISETP.NE.AND P0, PT, R16, RZ, PT ;  /* 0x000000ff1000720c */ /* 0x000fe20003f05270 */
[----:B------:R-:W-:Y:S04]  /*0060*/  BSSY.RECONVERGENT B7, `(.L_x_65) ;  /* 0x0000049000077945 */ /* 0x000fe80003800200 */
[----:B------:R-:W-:Y:S08]  /*0070*/  BSSY.RELIABLE B6, `(.L_x_66) ;  /* 0x0000036000067945 */ /* 0x000ff00003800100 */
[----:B------:R-:W-:Y:S05]  /*0080*/  @!P0 BRA `(.L_x_67) ;  /* 0x0000000000448947 */ /* 0x000fea0003800000 */
        /* <DEDUP_REMOVED lines=8> */
.L_x_68:
[----:B------:R-:W0:Y:S01]  /*0110*/  LDC.64 R2, c[0x4][R2] ;  /* 0x0100000002027b82 */ /* 0x000e220000000a00 */
[----:B------:R-:W1:Y:S01]  /*0120*/  LDCU.64 UR4, c[0x4][0x30] ;  /* 0x01000600ff0477ac */ /* 0x000e620008000a00 */
[----:B------:R-:W-:Y:S01]  /*0130*/  CS2R R6, SRZ ;  /* 0x0000000000067805 */ /* 0x000fe2000001ff00 */
[----:B-1----:R-:W-:Y:S02]  /*0140*/  IMAD.U32 R4, RZ, RZ, UR4 ;  /* 0x00000004ff047e24 */ /* 0x002fe4000f8e00ff */
[----:B------:R-:W-:-:S07]  /*0150*/  IMAD.U32 R5, RZ, RZ, UR5 ;  /* 0x00000005ff057e24 */ /* 0x000fce000f8e00ff */
[----:B------:R-:W-:-:S07]  /*0160*/  LEPC R20, `(.L_x_69) ;  /* 0x000000001014794e */ /* 0x000fce0000000000 */
[----:B0-----:R-:W-:Y:S05]  /*0170*/  CALL.ABS.NOINC R2 ;  /* 0x0000000002007343 */ /* 0x001fea0003c00000 */
.L_x_69:
[----:B------:R-:W-:-:S13]  /*0180*/  ISETP.NE.AND P0, PT, R16, 0x1, PT ;  /* 0x000000011000780c */ /* 0x000fda0003f05270 */
[----:B------:R-:W-:Y:S05]  /*0190*/  @!P0 BRA `(.L_x_70) ;  /* 0x0000000000448947 */ /* 0x000fea0003800000 */
.L_x_67:
        /* <DEDUP_REMOVED lines=8> */
.L_x_71:
[----:B------:R-:W0:Y:S01]  /*0220*/  LDC.64 R2, c[0x4][R2] ;  /* 0x0100000002027b82 */ /* 0x000e220000000a00 */
[----:B------:R-:W1:Y:S01]  /*0230*/  LDCU.64 UR4, c[0x4][0x30] ;  /* 0x01000600ff0477ac */ /* 0x000e620008000a00 */
[----:B------:R-:W-:Y:S01]  /*0240*/  CS2R R6, SRZ ;  /* 0x0000000000067805 */ /* 0x000fe2000001ff00 */
[----:B-1----:R-:W-:Y:S02]  /*0250*/  IMAD.U32 R4, RZ, RZ, UR4 ;  /* 0x00000004ff047e24 */ /* 0x002fe4000f8e00ff */
[----:B------:R-:W-:-:S07]  /*0260*/  IMAD.U32 R5, RZ, RZ, UR5 ;  /* 0x00000005ff057e24 */ /* 0x000fce000f8e00ff */
[----:B------:R-:W-:-:S07]  /*0270*/  LEPC R20, `(.L_x_72) ;  /* 0x000000001014794e */ /* 0x000fce0000000000 */
[----:B0-----:R-:W-:Y:S05]  /*0280*/  CALL.ABS.NOINC R2 ;  /* 0x0000000002007343 */ /* 0x001fea0003c00000 */
.L_x_72:
[----:B------:R-:W-:-:S13]  /*0290*/  ISETP.NE.AND P0, PT, R16, 0x2, PT ;  /* 0x000000021000780c */ /* 0x000fda0003f05270 */
[----:B------:R-:W-:Y:S05]  /*02a0*/  @!P0 BRA `(.L_x_73) ;  /* 0x0000000000488947 */ /* 0x000fea0003800000 */
.L_x_70:
        /* <DEDUP_REMOVED lines=8> */
.L_x_74:
[----:B------:R-:W0:Y:S01]  /*0330*/  LDC.64 R2, c[0x4][R2] ;  /* 0x0100000002027b82 */ /* 0x000e220000000a00 */
[----:B------:R-:W1:Y:S01]  /*0340*/  LDCU.64 UR4, c[0x4][0x30] ;  /* 0x01000600ff0477ac */ /* 0x000e620008000a00 */
[----:B------:R-:W-:Y:S01]  /*0350*/  CS2R R6, SRZ ;  /* 0x0000000000067805 */ /* 0x000fe2000001ff00 */
[----:B-1----:R-:W-:Y:S02]  /*0360*/  IMAD.U32 R4, RZ, RZ, UR4 ;  /* 0x00000004ff047e24 */ /* 0x002fe4000f8e00ff */
[----:B------:R-:W-:-:S07]  /*0370*/  IMAD.U32 R5, RZ, RZ, UR5 ;  /* 0x00000005ff057e24 */ /* 0x000fce000f8e00ff */
[----:B------:R-:W-:-:S07]  /*0380*/  LEPC R20, `(.L_x_75) ;  /* 0x000000001014794e */ /* 0x000fce0000000000 */
[----:B0-----:R-:W-:Y:S05]  /*0390*/  CALL.ABS.NOINC R2 ;  /* 0x0000000002007343 */ /* 0x001fea0003c00000 */
.L_x_75:
[----:B------:R-:W-:-:S13]  /*03a0*/  ISETP.NE.AND P0, PT, R16, 0x3, PT ;  /* 0x000000031000780c */ /* 0x000fda0003f05270 */
[----:B------:R-:W-:Y:S05]  /*03b0*/  @!P0 BREAK.RELIABLE B6 ;  /* 0x0000000000068942 */ /* 0x000fea0003800100 */
[----:B------:R-:W-:Y:S05]  /*03c0*/  @!P0 BRA `(.L_x_76) ;  /* 0x0000000000488947 */ /* 0x000fea0003800000 */
.L_x_73:
[----:B------:R-:W-:Y:S05]  /*03d0*/  BSYNC.RELIABLE B6 ;  /* 0x0000000000067941 */ /* 0x000fea0003800100 */
.L_x_66:
        /* <DEDUP_REMOVED lines=8> */
.L_x_77:
[----:B------:R-:W0:Y:S01]  /*0460*/  LDC.64 R2, c[0x4][R2] ;  /* 0x0100000002027b82 */ /* 0x000e220000000a00 */
[----:B------:R-:W1:Y:S01]  /*0470*/  LDCU.64 UR4, c[0x4][0x30] ;  /* 0x01000600ff0477ac */ /* 0x000e620008000a00 */
[----:B------:R-:W-:Y:S01]  /*0480*/  CS2R R6, SRZ ;  /* 0x0000000000067805 */ /* 0x000fe2000001ff00 */
[----:B-1----:R-:W-:Y:S02]  /*0490*/  IMAD.U32 R4, RZ, RZ, UR4 ;  /* 0x00000004ff047e24 */ /* 0x002fe4000f8e00ff */
[----:B------:R-:W-:-:S07]  /*04a0*/  IMAD.U32 R5, RZ, RZ, UR5 ;  /* 0x00000005ff057e24 */ /* 0x000fce000f8e00ff */
[----:B------:R-:W-:-:S07]  /*04b0*/  LEPC R20, `(.L_x_78) ;  /* 0x000000001014794e */ /* 0x000fce0000000000 */
[----:B0-----:R-:W-:Y:S05]  /*04c0*/  CALL.ABS.NOINC R2 ;  /* 0x0000000002007343 */ /* 0x001fea0003c00000 */
.L_x_78:
[----:B------:R-:W-:-:S13]  /*04d0*/  ISETP.NE.AND P0, PT, R16, 0x4, PT ;  /* 0x000000041000780c */ /* 0x000fda0003f05270 */
[----:B------:R-:W-:Y:S05]  /*04e0*/  @!P0 EXIT ;  /* 0x000000000000894d */ /* 0x000fea0003800000 */
.L_x_76:
[----:B------:R-:W-:Y:S05]  /*04f0*/  BSYNC.RECONVERGENT B7 ;  /* 0x0000000000077941 */ /* 0x000fea0003800200 */
.L_x_65:
        /* <DEDUP_REMOVED lines=8> */
.L_x_79:
[----:B------:R-:W0:Y:S01]  /*0580*/  LDC.64 R2, c[0x4][R2] ;  /* 0x0100000002027b82 */ /* 0x000e220000000a00 */
[----:B------:R-:W1:Y:S01]  /*0590*/  LDCU.64 UR4, c[0x4][0x30] ;  /* 0x01000600ff0477ac */ /* 0x000e620008000a00 */
[----:B------:R-:W-:Y:S01]  /*05a0*/  CS2R R6, SRZ ;  /* 0x0000000000067805 */ /* 0x000fe2000001ff00 */
[----:B-1----:R-:W-:Y:S02]  /*05b0*/  IMAD.U32 R4, RZ, RZ, UR4 ;  /* 0x00000004ff047e24 */ /* 0x002fe4000f8e00ff */
[----:B------:R-:W-:-:S07]  /*05c0*/  IMAD.U32 R5, RZ, RZ, UR5 ;  /* 0x00000005ff057e24 */ /* 0x000fce000f8e00ff */
[----:B------:R-:W-:-:S07]  /*05d0*/  LEPC R20, `(.L_x_80) ;  /* 0x000000001014794e */ /* 0x000fce0000000000 */
[----:B0-----:R-:W-:Y:S05]  /*05e0*/  CALL.ABS.NOINC R2 ;  /* 0x0000000002007343 */ /* 0x001fea0003c00000 */
.L_x_80:
[----:B------:R-:W-:Y:S05]  /*05f0*/  EXIT ;  /* 0x000000000000794d */ /* 0x000fea0003800000 */
.L_x_64:
[----:B------:R-:W0:Y:S01]  /*0600*/  LDC.64 R2, c[0x0][0x380] ;  /* 0x0000e000ff027b82 */ /* 0x000e220000000a00 */
[C---:B------:R-:W-:Y:S01]  /*0610*/  ISETP.NE.AND P0, PT, R16.reuse, RZ, PT ;  /* 0x000000ff1000720c */ /* 0x040fe20003f05270 */
[----:B------:R-:W-:Y:S01]  /*0620*/  IMAD R5, R16, 0x5, R5 ;  /* 0x0000000510057824 */ /* 0x000fe200078e0205 */
[----:B------:R-:W-:Y:S01]  /*0630*/  BSSY.RECONVERGENT B0, `(.L_x_81) ;  /* 0x000001c000007945 */ /* 0x000fe20003800200 */
[----:B------:R-:W1:Y:S03]  /*0640*/  LDCU.64 UR4, c[0x0][0x358] ;  /* 0x00006b00ff0477ac */ /* 0x000e660008000a00 */
[----:B------:R-:W-:Y:S01]  /*0650*/  BSSY.RELIABLE B1, `(.L_x_82) ;  /* 0x0000014000017945 */ /* 0x000fe20003800100 */
[----:B------:R-:W-:-:S04]  /*0660*/  IMAD R5, R5, 0x5, RZ ;  /* 0x0000000505057824 */ /* 0x000fc800078e02ff */
[----:B0-----:R-:W-:Y:S02]  /*0670*/  IMAD.WIDE.U32 R2, R5, 0x4, R2 ;  /* 0x0000000405027825 */ /* 0x001fe400078e0002 */
[----:B-1----:R-:W-:Y:S05]  /*0680*/  @!P0 BRA `(.L_x_83) ;  /* 0x0000000000148947 */ /* 0x002fea0003800000 */
[----:B------:R-:W2:Y:S01]  /*0690*/  LDG.E R0, desc[UR4][R2.64] ;  /* 0x0000000402007981 */ /* 0x000ea2000c1e1900 */
[----:B------:R-:W-:Y:S01]  /*06a0*/  ISETP.NE.AND P0, PT, R16, 0x1, PT ;  /* 0x000000011000780c */ /* 0x000fe20003f05270 */
[----:B--2---:R-:W-:-:S05]  /*06b0*/  VIADD R5, R0, 0xffffffff ;  /* 0xffffffff00057836 */ /* 0x004fca0000000000 */
[----:B------:R0:W-:Y:S07]  /*06c0*/  STG.E desc[UR4][R2.64], R5 ;  /* 0x0000000502007986 */ /* 0x0001ee000c101904 */
[----:B------:R-:W-:Y:S05]  /*06d0*/  @!P0 BRA `(.L_x_84) ;  /* 0x0000000000148947 */ /* 0x000fea0003800000 */
.L_x_83:
[----:B------:R-:W0:Y:S01]  /*06e0*/  LDG.E R0, desc[UR4][R2.64+0x4] ;  /* 0x0000040402007981 */ /* 0x000e22000c1e1900 */
[----:B------:R-:W-:Y:S01]  /*06f0*/  ISETP.NE.AND P0, PT, R16, 0x2, PT ;  /* 0x000000021000780c */ /* 0x000fe20003f05270 */
[----:B0-----:R-:W-:-:S05]  /*0700*/  VIADD R5, R0, 0xffffffff ;  /* 0xffffffff00057836 */ /* 0x001fca0000000000 */
[----:B------:R1:W-:Y:S07]  /*0710*/  STG.E desc[UR4][R2.64+0x4], R5 ;  /* 0x0000040502007986 */ /* 0x0003ee000c101904 */
[----:B------:R-:W-:Y:S05]  /*0720*/  @!P0 BRA `(.L_x_85) ;  /* 0x0000000000188947 */ /* 0x000fea0003800000 */
.L_x_84:
[----:B------:R-:W0:Y:S01]  /*0730*/  LDG.E R0, desc[UR4][R2.64+0x8] ;  /* 0x0000080402007981 */ /* 0x000e22000c1e1900 */
[----:B------:R-:W-:-:S13]  /*0740*/  ISETP.NE.AND P0, PT, R16, 0x3, PT ;  /* 0x000000031000780c */ /* 0x000fda0003f05270 */
[----:B------:R-:W-:Y:S05]  /*0750*/  @!P0 BREAK.RELIABLE B1 ;  /* 0x0000000000018942 */ /* 0x000fea0003800100 */
[----:B01----:R-:W-:-:S05]  /*0760*/  VIADD R5, R0, 0xffffffff ;  /* 0xffffffff00057836 */ /* 0x003fca0000000000 */
[----:B------:R0:W-:Y:S01]  /*0770*/  STG.E desc[UR4][R2.64+0x8], R5 ;  /* 0x0000080502007986 */ /* 0x0001e2000c101904 */
[----:B------:R-:W-:Y:S05]  /*0780*/  @!P0 BRA `(.L_x_86) ;  /* 0x0000000000188947 */ /* 0x000fea0003800000 */
.L_x_85:
[----:B------:R-:W-:Y:S05]  /*0790*/  BSYNC.RELIABLE B1 ;  /* 0x0000000000017941 */ /* 0x000fea0003800100 */
.L_x_82:
[----:B------:R-:W0:Y:S01]  /*07a0*/  LDG.E R0, desc[UR4][R2.64+0xc] ;  /* 0x00000c0402007981 */ /* 0x000e22000c1e1900 */
[----:B------:R-:W-:Y:S01]  /*07b0*/  ISETP.NE.AND P0, PT, R16, 0x4, PT ;  /* 0x000000041000780c */ /* 0x000fe20003f05270 */
[----:B01----:R-:W-:-:S05]  /*07c0*/  VIADD R5, R0, 0xffffffff ;  /* 0xffffffff00057836 */ /* 0x003fca0000000000 */
[----:B------:R1:W-:Y:S07]  /*07d0*/  STG.E desc[UR4][R2.64+0xc], R5 ;  /* 0x00000c0502007986 */ /* 0x0003ee000c101904 */
[----:B------:R-:W-:Y:S05]  /*07e0*/  @!P0 EXIT ;  /* 0x000000000000894d */ /* 0x000fea0003800000 */
.L_x_86:
[----:B------:R-:W-:Y:S05]  /*07f0*/  BSYNC.RECONVERGENT B0 ;  /* 0x0000000000007941 */ /* 0x000fea0003800200 */
.L_x_81:
[----:B------:R-:W-:Y:S05]  /*0800*/  WARPSYNC.ALL ;  /* 0x0000000000007948 */ /* 0x000fea0003800000 */
[----:B------:R-:W0:Y:S02]  /*0810*/  LDG.E R0, desc[UR4][R2.64+0x10] ;  /* 0x0000100402007981 */ /* 0x000e24000c1e1900 */
[----:B01----:R-:W-:-:S05]  /*0820*/  VIADD R5, R0, 0xffffffff ;  /* 0xffffffff00057836 */ /* 0x003fca0000000000 */
[----:B------:R-:W-:Y:S01]  /*0830*/  STG.E desc[UR4][R2.64+0x10], R5 ;  /* 0x0000100502007986 */ /* 0x000fe2000c101904 */
[----:B------:R-:W-:Y:S05]  /*0840*/  EXIT ;  /* 0x000000000000794d */ /* 0x000fea0003800000 */
.L_x_87:
        /* <DEDUP_REMOVED lines=11> */
.L_x_180:


//--------------------- .text._Z8printAllPi       --------------------------
	.section	.text._Z8printAllPi,"ax",@progbits
	.align	128
        .global         _Z8printAllPi
        .type           _Z8printAllPi,@function
        .size           _Z8printAllPi,(.L_x_181 - _Z8printAllPi)
        .other          _Z8printAllPi,@"STO_CUDA_ENTRY STV_DEFAULT"
_Z8printAllPi:
.text._Z8printAllPi:
[----:B------:R-:W0:Y:S01]  /*0000*/  LDC R1, c[0x0][0x37c] ;  /* 0x0000df00ff017b82 */ /* 0x000e220000000800 */
[----:B------:R-:W1:Y:S01]  /*0010*/  LDCU.64 UR4, c[0x0][0x380] ;  /* 0x00007000ff0477ac */ /* 0x000e620008000a00 */
[----:B0-----:R-:W-:Y:S01]  /*0020*/  VIADD R1, R1, 0xfffffff8 ;  /* 0xfffffff801017836 */ /* 0x001fe20000000000 */
[----:B------:R-:W-:Y:S01]  /*0030*/  BSSY.RECONVERGENT B6, `(.L_x_88) ;  /* 0x000016b000067945 */ /* 0x000fe20003800200 */
[----:B------:R-:W-:Y:S01]  /*0040*/  IMAD.MOV.U32 R24, RZ, RZ, RZ ;  /* 0x000000ffff187224 */ /* 0x000fe200078e00ff */
[----:B------:R-:W0:Y:S01]  /*0050*/  LDCU UR6, c[0x0][0x2f8] ;  /* 0x00005f00ff0677ac */ /* 0x000e220008000800 */
[----:B------:R-:W2:Y:S01]  /*0060*/  LDCU UR7, c[0x0][0x2fc] ;  /* 0x00005f80ff0777ac */ /* 0x000ea20008000800 */
[----:B------:R-:W3:Y:S01]  /*0070*/  LDCU.64 UR36, c[0x0][0x358] ;  /* 0x00006b00ff2477ac */ /* 0x000ee20008000a00 */
[----:B-1----:R-:W-:-:S04]  /*0080*/  UIADD3 UR4, UP0, UPT, UR4, 0x30, URZ ;  /* 0x0000003004047890 */ /* 0x002fc8000ff1e0ff */
[----:B------:R-:W-:Y:S01]  /*0090*/  UIADD3.X UR5, UPT, UPT, URZ, UR5, URZ, UP0, !UPT ;  /* 0x00000005ff057290 */ /* 0x000fe200087fe4ff */
[----:B0-----:R-:W-:Y:S01]  /*00a0*/  IADD3 R23, P0, PT, R1, UR6, RZ ;  /* 0x0000000601177c10 */ /* 0x001fe2000ff1e0ff */
[----:B------:R-:W-:-:S04]  /*00b0*/  IMAD.U32 R16, RZ, RZ, UR4 ;  /* 0x00000004ff107e24 */ /* 0x000fc8000f8e00ff */
[----:B--2---:R-:W-:Y:S02]  /*00c0*/  IMAD.X R22, RZ, RZ, UR7, P0 ;  /* 0x00000007ff167e24 */ /* 0x004fe400080e06ff */
[----:B---3--:R-:W-:-:S07]  /*00d0*/  IMAD.U32 R17, RZ, RZ, UR5 ;  /* 0x00000005ff117e24 */ /* 0x008fce000f8e00ff */
.L_x_120:
[----:B------:R-:W2:Y:S01]  /*00e0*/  LDG.E R0, desc[UR36][R16.64+-0x30] ;  /* 0xffffd02410007981 */ /* 0x000ea2000c1e1900 */
[----:B------:R-:W0:Y:S01]  /*00f0*/  LDCU UR4, c[0x0][0x2f8] ;  /* 0x00005f00ff0477ac */ /* 0x000e220008000800 */
[----:B------:R-:W-:Y:S01]  /*0100*/  MOV R19, 0x0 ;  /* 0x0000000000137802 */ /* 0x000fe20000000f00 */
[----:B------:R-:W-:Y:S02]  /*0110*/  VIADD R24, R24, 0x1 ;  /* 0x0000000118187836 */ /* 0x000fe40000000000 */
[----:B------:R-:W-:Y:S01]  /*0120*/  IMAD.MOV.U32 R6, RZ, RZ, R23 ;  /* 0x000000ffff067224 */ /* 0x000fe200078e0017 */
[----:B------:R1:W3:Y:S01]  /*0130*/  LDC.64 R2, c[0x4][R19] ;  /* 0x0100000013027b82 */ /* 0x0002e20000000a00 */
[----:B------:R-:W-:Y:S02]  /*0140*/  IMAD.MOV.U32 R7, RZ, RZ, R22 ;  /* 0x000000ffff077224 */ /* 0x000fe400078e0016 */
[----:B0-----:R-:W-:Y:S01]  /*0150*/  VIADD R18, R23, -UR4 ;  /* 0x8000000417127c36 */ /* 0x001fe20008000000 */
[----:B------:R-:W0:Y:S02]  /*0160*/  LDCU.64 UR4, c[0x4][0x58] ;  /* 0x01000b00ff0477ac */ /* 0x000e240008000a00 */
[----:B0-----:R-:W-:Y:S01]  /*0170*/  IMAD.U32 R4, RZ, RZ, UR4 ;  /* 0x00000004ff047e24 */ /* 0x001fe2000f8e00ff */
[----:B------:R-:W-:-:S02]  /*0180*/  MOV R5, UR5 ;  /* 0x0000000500057c02 */ /* 0x000fc40008000f00 */
[----:B--2---:R-:W-:-:S04]  /*0190*/  ISETP.GT.AND P0, PT, R0, RZ, PT ;  /* 0x000000ff0000720c */ /* 0x004fc80003f04270 */
[----:B------:R-:W-:Y:S02]  /*01a0*/  SEL R9, RZ, 0x1, !P0 ;  /* 0x00000001ff097807 */ /* 0x000fe40004000000 */
[----:B------:R-:W-:-:S03]  /*01b0*/  ISETP.NE.AND P0, PT, R24, 0x5, PT ;  /* 0x000000051800780c */ /* 0x000fc60003f05270 */
[----:B------:R1:W-:Y:S01]  /*01c0*/  STL [R18], R9 ;  /* 0x0000000912007387 */ /* 0x0003e20000100800 */
[----:B---3--:R-:W-:-:S09]  /*01d0*/  P2R R25, PR, RZ, 0x1 ;  /* 0x00000001ff197803 */ /* 0x008fd20000000000 */
[----:B------:R-:W-:-:S07]  /*01e0*/  LEPC R20, `(.L_x_89) ;  /* 0x000000001014794e */ /* 0x000fce0000000000 */
[----:B-1----:R-:W-:Y:S05]  /*01f0*/  CALL.ABS.NOINC R2 ;  /* 0x0000000002007343 */ /* 0x002fea0003c00000 */
.L_x_89:
[----:B------:R-:W2:Y:S01]  /*0200*/  LDG.E R0, desc[UR36][R16.64+-0x2c] ;  /* 0xffffd42410007981 */ /* 0x000ea2000c1e1900 */
[----:B------:R0:W1:Y:S01]  /*0210*/  LDC.64 R2, c[0x4][R19] ;  /* 0x0100000013027b82 */ /* 0x0000620000000a00 */
[----:B------:R-:W3:Y:S01]  /*0220*/  LDCU.64 UR4, c[0x4][0x58] ;  /* 0x01000b00ff0477ac */ /* 0x000ee20008000a00 */
[----:B------:R-:W-:Y:S02]  /*0230*/  IMAD.MOV.U32 R6, RZ, RZ, R23 ;  /* 0x000000ffff067224 */ /* 0x000fe400078e0017 */
[----:B------:R-:W-:Y:S02]  /*0240*/  IMAD.MOV.U32 R7, RZ, RZ, R22 ;  /* 0x000000ffff077224 */ /* 0x000fe400078e0016 */
[----:B---3--:R-:W-:Y:S02]  /*0250*/  IMAD.U32 R4, RZ, RZ, UR4 ;  /* 0x00000004ff047e24 */ /* 0x008fe4000f8e00ff */
[----:B------:R-:W-:Y:S01]  /*0260*/  IMAD.U32 R5, RZ, RZ, UR5 ;  /* 0x00000005ff057e24 */ /* 0x000fe2000f8e00ff */
[----:B--2---:R-:W-:-:S04]  /*0270*/  ISETP.GT.AND P0, PT, R0, RZ, PT ;  /* 0x000000ff0000720c */ /* 0x004fc80003f04270 */
[----:B------:R-:W-:-:S05]  /*0280*/  SEL R9, RZ, 0x1, !P0 ;  /* 0x00000001ff097807 */ /* 0x000fca0004000000 */
[----:B-1----:R0:W-:Y:S04]  /*0290*/  STL [R18], R9 ;  /* 0x0000000912007387 */ /* 0x0021e80000100800 */
[----:B------:R-:W-:-:S07]  /*02a0*/  LEPC R20, `(.L_x_90) ;  /* 0x000000001014794e */ /* 0x000fce0000000000 */
[----:B0-----:R-:W-:Y:S05]  /*02b0*/  CALL.ABS.NOINC R2 ;  /* 0x0000000002007343 */ /* 0x001fea0003c00000 */
.L_x_90:
[----:B------:R-:W2:Y:S01]  /*02c0*/  LDG.E R0, desc[UR36][R16.64+-0x28] ;  /* 0xffffd82410007981 */ /* 0x000ea2000c1e1900 */
[----:B------:R0:W1:Y:S01]  /*02d0*/  LDC.64 R2, c[0x4][R19] ;  /* 0x0100000013027b82 */ /* 0x0000620000000a00 */
[----:B------:R-:W3:Y:S01]  /*02e0*/  LDCU.64 UR4, c[0x4][0x58] ;  /* 0x01000b00ff0477ac */ /* 0x000ee20008000a00 */
[----:B------:R-:W-:Y:S02]  /*02f0*/  IMAD.MOV.U32 R6, RZ, RZ, R23 ;  /* 0x000000ffff067224 */ /* 0x000fe400078e0017 */
[----:B------:R-:W-:Y:S02]  /*0300*/  IMAD.MOV.U32 R7, RZ, RZ, R22 ;  /* 0x000000ffff077224 */ /* 0x000fe400078e0016 */
[----:B---3--:R-:W-:Y:S01]  /*0310*/  IMAD.U32 R4, RZ, RZ, UR4 ;  /* 0x00000004ff047e24 */ /* 0x008fe2000f8e00ff */
[----:B------:R-:W-:Y:S02]  /*0320*/  MOV R5, UR5 ;  /* 0x0000000500057c02 */ /* 0x000fe40008000f00 */
[----:B--2---:R-:W-:-:S04]  /*0330*/  ISETP.GT.AND P0, PT, R0, RZ, PT ;  /* 0x000000ff0000720c */ /* 0x004fc80003f04270 */
[----:B------:R-:W-:-:S05]  /*0340*/  SEL R9, RZ, 0x1, !P0 ;  /* 0x00000001ff097807 */ /* 0x000fca0004000000 */
[----:B-1----:R0:W-:Y:S04]  /*0350*/  STL [R18], R9 ;  /* 0x0000000912007387 */ /* 0x0021e80000100800 */
[----:B------:R-:W-:-:S07]  /*0360*/  LEPC R20, `(.L_x_91) ;  /* 0x000000001014794e */ /* 0x000fce0000000000 */
[----:B0-----:R-:W-:Y:S05]  /*0370*/  CALL.ABS.NOINC R2 ;  /* 0x0000000002007343 */ /* 0x001fea0003c00000 */
.L_x_91:
        /* <DEDUP_REMOVED lines=12> */
.L_x_92:
        /* <DEDUP_REMOVED lines=12> */
.L_x_93:
[----:B------:R0:W1:Y:S01]  /*0500*/  LDC.64 R2, c[0x4][R19] ;  /* 0x0100000013027b82 */ /* 0x0000620000000a00 */
[----:B------:R-:W2:Y:S01]  /*0510*/  LDCU.64 UR4, c[0x4][0x60] ;  /* 0x01000c00ff0477ac */ /* 0x000ea20008000a00 */
[----:B------:R-:W-:Y:S01]  /*0520*/  CS2R R6, SRZ ;  /* 0x0000000000067805 */ /* 0x000fe2000001ff00 */
[----:B--2---:R-:W-:Y:S02]  /*0530*/  IMAD.U32 R4, RZ, RZ, UR4 ;  /* 0x00000004ff047e24 */ /* 0x004fe4000f8e00ff */
[----:B0-----:R-:W-:-:S07]  /*0540*/  IMAD.U32 R5, RZ, RZ, UR5 ;  /* 0x00000005ff057e24 */ /* 0x001fce000f8e00ff */
[----:B------:R-:W-:-:S07]  /*0550*/  LEPC R20, `(.L_x_94) ;  /* 0x000000001014794e */ /* 0x000fce0000000000 */
[----:B-1----:R-:W-:Y:S05]  /*0560*/  CALL.ABS.NOINC R2 ;  /* 0x0000000002007343 */ /* 0x002fea0003c00000 */
.L_x_94:
[----:B------:R-:W2:Y:S01]  /*0570*/  LDG.E R0, desc[UR36][R16.64+-0x1c] ;  /* 0xffffe42410007981 */ /* 0x000ea2000c1e1900 */
[----:B------:R0:W1:Y:S01]  /*0580*/  LDC.64 R2, c[0x4][R19] ;  /* 0x0100000013027b82 */ /* 0x0000620000000a00 */
[----:B------:R-:W3:Y:S01]  /*0590*/  LDCU.64 UR4, c[0x4][0x58] ;  /* 0x01000b00ff0477ac */ /* 0x000ee20008000a00 */
[----:B------:R-:W-:Y:S01]  /*05a0*/  IMAD.MOV.U32 R6, RZ, RZ, R23 ;  /* 0x000000ffff067224 */ /* 0x000fe200078e0017 */
[----:B------:R-:W-:Y:S01]  /*05b0*/  MOV R7, R22 ;  /* 0x0000001600077202 */ /* 0x000fe20000000f00 */
[----:B---3--:R-:W-:Y:S02]  /*05c0*/  IMAD.U32 R4, RZ, RZ, UR4 ;  /* 0x00000004ff047e24 */ /* 0x008fe4000f8e00ff */
[----:B------:R-:W-:Y:S01]  /*05d0*/  IMAD.U32 R5, RZ, RZ, UR5 ;  /* 0x00000005ff057e24 */ /* 0x000fe2000f8e00ff */
[----:B--2---:R-:W-:-:S04]  /*05e0*/  ISETP.GT.AND P0, PT, R0, RZ, PT ;  /* 0x000000ff0000720c */ /* 0x004fc80003f04270 */
[----:B------:R-:W-:-:S05]  /*05f0*/  SEL R9, RZ, 0x1, !P0 ;  /* 0x00000001ff097807 */ /* 0x000fca0004000000 */
[----:B-1----:R0:W-:Y:S04]  /*0600*/  STL [R18], R9 ;  /* 0x0000000912007387 */ /* 0x0021e80000100800 */
[----:B------:R-:W-:-:S07]  /*0610*/  LEPC R20, `(.L_x_95) ;  /* 0x000000001014794e */ /* 0x000fce0000000000 */
[----:B0-----:R-:W-:Y:S05]  /*0620*/  CALL.ABS.NOINC R2 ;  /* 0x0000000002007343 */ /* 0x001fea0003c00000 */
.L_x_95:
        /* <DEDUP_REMOVED lines=12> */
.L_x_96:
        /* <DEDUP_REMOVED lines=12> */
.L_x_97:
        /* <DEDUP_REMOVED lines=12> */
.L_x_98:
        /* <DEDUP_REMOVED lines=12> */
.L_x_99:
[----:B------:R0:W1:Y:S01]  /*0930*/  LDC.64 R2, c[0x4][R19] ;  /* 0x0100000013027b82 */ /* 0x0000620000000a00 */
[----:B------:R-:W2:Y:S01]  /*0940*/  LDCU.64 UR4, c[0x4][0x60] ;  /* 0x01000c00ff0477ac */ /* 0x000ea20008000a00 */
[----:B------:R-:W-:Y:S01]  /*0950*/  CS2R R6, SRZ ;  /* 0x0000000000067805 */ /* 0x000fe2000001ff00 */
[----:B--2---:R-:W-:Y:S02]  /*0960*/  IMAD.U32 R4, RZ, RZ, UR4 ;  /* 0x00000004ff047e24 */ /* 0x004fe4000f8e00ff */
[----:B0-----:R-:W-:-:S07]  /*0970*/  IMAD.U32 R5, RZ, RZ, UR5 ;  /* 0x00000005ff057e24 */ /* 0x001fce000f8e00ff */
[----:B------:R-:W-:-:S07]  /*0980*/  LEPC R20, `(.L_x_100) ;  /* 0x000000001014794e */ /* 0x000fce0000000000 */
[----:B-1----:R-:W-:Y:S05]  /*0990*/  CALL.ABS.NOINC R2 ;  /* 0x0000000002007343 */ /* 0x002fea0003c00000 */
.L_x_100:
        /* <DEDUP_REMOVED lines=12> */
.L_x_101:
        /* <DEDUP_REMOVED lines=12> */
.L_x_102:
        /* <DEDUP_REMOVED lines=12> */
.L_x_103:
        /* <DEDUP_REMOVED lines=12> */
.L_x_104:
        /* <DEDUP_REMOVED lines=12> */
.L_x_105:
[----:B------:R0:W1:Y:S01]  /*0d60*/  LDC.64 R2, c[0x4][R19] ;  /* 0x0100000013027b82 */ /* 0x0000620000000a00 */
[----:B------:R-:W2:Y:S01]  /*0d70*/  LDCU.64 UR4, c[0x4][0x60] ;  /* 0x01000c00ff0477ac */ /* 0x000ea20008000a00 */
[----:B------:R-:W-:Y:S01]  /*0d80*/  CS2R R6, SRZ ;  /* 0x0000000000067805 */ /* 0x000fe2000001ff00 */
[----:B--2---:R-:W-:Y:S01]  /*0d90*/  IMAD.U32 R4, RZ, RZ, UR4 ;  /* 0x00000004ff047e24 */ /* 0x004fe2000f8e00ff */
[----:B0-----:R-:W-:-:S07]  /*0da0*/  MOV R5, UR5 ;  /* 0x0000000500057c02 */ /* 0x001fce0008000f00 */
[----:B------:R-:W-:-:S07]  /*0db0*/  LEPC R20, `(.L_x_106) ;  /* 0x000000001014794e */ /* 0x000fce0000000000 */
[----:B-1----:R-:W-:Y:S05]  /*0dc0*/  CALL.ABS.NOINC R2 ;  /* 0x0000000002007343 */ /* 0x002fea0003c00000 */
.L_x_106:
        /* <DEDUP_REMOVED lines=12> */
.L_x_107:
        /* <DEDUP_REMOVED lines=12> */
.L_x_108:
        /* <DEDUP_REMOVED lines=12> */
.L_x_109:
        /* <DEDUP_REMOVED lines=12> */
.L_x_110:
        /* <DEDUP_REMOVED lines=12> */
.L_x_111:
[----:B------:R0:W1:Y:S01]  /*1190*/  LDC.64 R2, c[0x4][R19] ;  /* 0x0100000013027b82 */ /* 0x0000620000000a00 */
[----:B------:R-:W2:Y:S01]  /*11a0*/  LDCU.64 UR4, c[0x4][0x60] ;  /* 0x01000c00ff0477ac */ /* 0x000ea20008000a00 */
[----:B------:R-:W-:Y:S01]  /*11b0*/  CS2R R6, SRZ ;  /* 0x0000000000067805 */ /* 0x000fe2000001ff00 */
[----:B--2---:R-:W-:Y:S02]  /*11c0*/  IMAD.U32 R4, RZ, RZ, UR4 ;  /* 0x00000004ff047e24 */ /* 0x004fe4000f8e00ff */
[----:B0-----:R-:W-:-:S07]  /*11d0*/  IMAD.U32 R5, RZ, RZ, UR5 ;  /* 0x00000005ff057e24 */ /* 0x001fce000f8e00ff */
[----:B------:R-:W-:-:S07]  /*11e0*/  LEPC R20, `(.L_x_112) ;  /* 0x000000001014794e */ /* 0x000fce0000000000 */
[----:B-1----:R-:W-:Y:S05]  /*11f0*/  CALL.ABS.NOINC R2 ;  /* 0x0000000002007343 */ /* 0x002fea0003c00000 */
.L_x_112:
[----:B------:R-:W2:Y:S01]  /*1200*/  LDG.E R0, desc[UR36][R16.64+0x20] ;  /* 0x0000202410007981 */ /* 0x000ea2000c1e1900 */
[----:B------:R0:W1:Y:S01]  /*1210*/  LDC.64 R2, c[0x4][R19] ;  /* 0x0100000013027b82 */ /* 0x0000620000000a00 */
[----:B------:R-:W3:Y:S01]  /*1220*/  LDCU.64 UR4, c[0x4][0x58] ;  /* 0x01000b00ff0477ac */ /* 0x000ee20008000a00 */
[----:B------:R-:W-:Y:S02]  /*1230*/  IMAD.MOV.U32 R6, RZ, RZ, R23 ;  /* 0x000000ffff067224 */ /* 0x000fe400078e0017 */
[----:B------:R-:W-:Y:S01]  /*1240*/  IMAD.MOV.U32 R7, RZ, RZ, R22 ;  /* 0x000000ffff077224 */ /* 0x000fe200078e0016 */
[----:B---3--:R-:W-:Y:S01]  /*1250*/  MOV R4, UR4 ;  /* 0x0000000400047c02 */ /* 0x008fe20008000f00 */
[----:B------:R-:W-:Y:S01]  /*1260*/  IMAD.U32 R5, RZ, RZ, UR5 ;  /* 0x00000005ff057e24 */ /* 0x000fe2000f8e00ff */
[----:B--2---:R-:W-:-:S04]  /*1270*/  ISETP.GT.AND P0, PT, R0, RZ, PT ;  /* 0x000000ff0000720c */ /* 0x004fc80003f04270 */
[----:B------:R-:W-:-:S05]  /*1280*/  SEL R9, RZ, 0x1, !P0 ;  /* 0x00000001ff097807 */ /* 0x000fca0004000000 */
[----:B-1----:R0:W-:Y:S04]  /*1290*/  STL [R18], R9 ;  /* 0x0000000912007387 */ /* 0x0021e80000100800 */
[----:B------:R-:W-:-:S07]  /*12a0*/  LEPC R20, `(.L_x_113) ;  /* 0x000000001014794e */ /* 0x000fce0000000000 */
[----:B0-----:R-:W-:Y:S05]  /*12b0*/  CALL.ABS.NOINC R2 ;  /* 0x0000000002007343 */ /* 0x001fea0003c00000 */
.L_x_113:
        /* <DEDUP_REMOVED lines=12> */
.L_x_114:
        /* <DEDUP_REMOVED lines=12> */
.L_x_115:
[----:B------:R-:W2:Y:S01]  /*1440*/  LDG.E R0, desc[UR36][R16.64+0x2c] ;  /* 0x00002c2410007981 */ /* 0x000ea2000c1e1900 */
[----:B------:R0:W1:Y:S01]  /*1450*/  LDC.64 R2, c[0x4][R19] ;  /* 0x0100000013027b82 */ /* 0x0000620000000a00 */
[----:B------:R-:W3:Y:S01]  /*1460*/  LDCU.64 UR4, c[0x4][0x58] ;  /* 0x01000b00ff0477ac */ /* 0x000ee20008000a00 */
[----:B------:R-:W-:Y:S01]  /*1470*/  MOV R6, R23 ;  /* 0x0000001700067202 */ /* 0x000fe20000000f00 */
        /* <DEDUP_REMOVED lines=8> */
.L_x_116:
        /* <DEDUP_REMOVED lines=12> */
.L_x_117:
[----:B------:R0:W1:Y:S01]  /*15c0*/  LDC.64 R2, c[0x4][R19] ;  /* 0x0100000013027b82 */ /* 0x0000620000000a00 */
[----:B------:R-:W2:Y:S01]  /*15d0*/  LDCU.64 UR4, c[0x4][0x60] ;  /* 0x01000c00ff0477ac */ /* 0x000ea20008000a00 */
[----:B------:R-:W-:Y:S01]  /*15e0*/  CS2R R6, SRZ ;  /* 0x0000000000067805 */ /* 0x000fe2000001ff00 */
[----:B--2---:R-:W-:Y:S01]  /*15f0*/  IMAD.U32 R4, RZ, RZ, UR4 ;  /* 0x00000004ff047e24 */ /* 0x004fe2000f8e00ff */
[----:B0-----:R-:W-:-:S07]  /*1600*/  MOV R5, UR5 ;  /* 0x0000000500057c02 */ /* 0x001fce0008000f00 */
[----:B------:R-:W-:-:S07]  /*1610*/  LEPC R20, `(.L_x_118) ;  /* 0x000000001014794e */ /* 0x000fce0000000000 */
[----:B-1----:R-:W-:Y:S05]  /*1620*/  CALL.ABS.NOINC R2 ;  /* 0x0000000002007343 */ /* 0x002fea0003c00000 */
.L_x_118:
[----:B------:R0:W1:Y:S01]  /*1630*/  LDC.64 R2, c[0x4][R19] ;  /* 0x0100000013027b82 */ /* 0x0000620000000a00 */
[----:B------:R-:W2:Y:S01]  /*1640*/  LDCU.64 UR4, c[0x4][0x60] ;  /* 0x01000c00ff0477ac */ /* 0x000ea20008000a00 */
[----:B------:R-:W-:Y:S01]  /*1650*/  CS2R R6, SRZ ;  /* 0x0000000000067805 */ /* 0x000fe2000001ff00 */
[----:B--2---:R-:W-:Y:S02]  /*1660*/  IMAD.U32 R4, RZ, RZ, UR4 ;  /* 0x00000004ff047e24 */ /* 0x004fe4000f8e00ff */
[----:B0-----:R-:W-:-:S07]  /*1670*/  IMAD.U32 R5, RZ, RZ, UR5 ;  /* 0x00000005ff057e24 */ /* 0x001fce000f8e00ff */
[----:B------:R-:W-:-:S07]  /*1680*/  LEPC R20, `(.L_x_119) ;  /* 0x000000001014794e */ /* 0x000fce0000000000 */
[----:B-1----:R-:W-:Y:S05]  /*1690*/  CALL.ABS.NOINC R2 ;  /* 0x0000000002007343 */ /* 0x002fea0003c00000 */
.L_x_119:
[----:B------:R-:W-:Y:S02]  /*16a0*/  ISETP.NE.AND P6, PT, R25, RZ, PT ;  /* 0x000000ff1900720c */ /* 0x000fe40003fc5270 */
[----:B------:R-:W-:-:S05]  /*16b0*/  IADD3 R16, P0, PT, R16, 0x64, RZ ;  /* 0x0000006410107810 */ /* 0x000fca0007f1e0ff */
[----:B------:R-:W-:-:S06]  /*16c0*/  IMAD.X R17, RZ, RZ, R17, P0 ;  /* 0x000000ffff117224 */ /* 0x000fcc00000e0611 */
[----:B------:R-:W-:Y:S05]  /*16d0*/  @P6 BRA `(.L_x_120) ;  /* 0xffffffe800806947 */ /* 0x000fea000383ffff */
[----:B------:R-:W-:Y:S05]  /*16e0*/  BSYNC.RECONVERGENT B6 ;  /* 0x0000000000067941 */ /* 0x000fea0003800200 */
.L_x_88:
[----:B------:R0:W1:Y:S01]  /*16f0*/  LDC.64 R2, c[0x4][R19] ;  /* 0x0100000013027b82 */ /* 0x0000620000000a00 */
[----:B------:R-:W2:Y:S01]  /*1700*/  LDCU.64 UR4, c[0x4][0x60] ;  /* 0x01000c00ff0477ac */ /* 0x000ea20008000a00 */
[----:B------:R-:W-:Y:S01]  /*1710*/  CS2R R6, SRZ ;  /* 0x0000000000067805 */ /* 0x000fe2000001ff00 */
[----:B--2---:R-:W-:Y:S02]  /*1720*/  IMAD.U32 R4, RZ, RZ, UR4 ;  /* 0x00000004ff047e24 */ /* 0x004fe4000f8e00ff */
[----:B0-----:R-:W-:-:S07]  /*1730*/  IMAD.U32 R5, RZ, RZ, UR5 ;  /* 0x00000005ff057e24 */ /* 0x001fce000f8e00ff */
[----:B------:R-:W-:-:S07]  /*1740*/  LEPC R20, `(.L_x_121) ;  /* 0x000000001014794e */ /* 0x000fce0000000000 */
[----:B-1----:R-:W-:Y:S05]  /*1750*/  CALL.ABS.NOINC R2 ;  /* 0x0000000002007343 */ /* 0x002fea0003c00000 */
.L_x_121:
[----:B------:R-:W-:Y:S05]  /*1760*/  EXIT ;  /* 0x000000000000794d */ /* 0x000fea0003800000 */
.L_x_122:
        /* <DEDUP_REMOVED lines=9> */
.L_x_181:


//--------------------- .text._Z4initPi           --------------------------
	.section	.text._Z4initPi,"ax",@progbits
	.align	128
        .global         _Z4initPi
        .type           _Z4initPi,@function
        .size           _Z4initPi,(.L_x_182 - _Z4initPi)
        .other          _Z4initPi,@"STO_CUDA_ENTRY STV_DEFAULT"
_Z4initPi:
.text._Z4initPi:
[----:B------:R-:W-:Y:S08]  /*0000*/  LDC R1, c[0x0][0x37c] ;  /* 0x0000df00ff017b82 */ /* 0x000ff00000000800 */
[----:B------:R-:W0:Y:S01]  /*0010*/  LDC.64 R2, c[0x0][0x380] ;  /* 0x0000e000ff027b82 */ /* 0x000e220000000a00 */
[----:B------:R-:W0:Y:S01]  /*0020*/  LDCU.64 UR4, c[0x0][0x358] ;  /* 0x00006b00ff0477ac */ /* 0x000e220008000a00 */
[----:B------:R-:W-:-:S05]  /*0030*/  HFMA2 R5, -RZ, RZ, 0, 5.9604644775390625e-08 ;  /* 0x00000001ff057431 */ /* 0x000fca00000001ff */
[----:B0-----:R-:W-:Y:S04]  /*0040*/  STG.E desc[UR4][R2.64], R5 ;  /* 0x0000000502007986 */ /* 0x001fe8000c101904 */
[----:B------:R-:W-:Y:S04]  /*0050*/  STG.E desc[UR4][R2.64+0x4], R5 ;  /* 0x0000040502007986 */ /* 0x000fe8000c101904 */
        /* <DEDUP_REMOVED lines=122> */
[----:B------:R-:W-:Y:S01]  /*0800*/  STG.E desc[UR4][R2.64+0x1f0], R5 ;  /* 0x0001f00502007986 */ /* 0x000fe2000c101904 */
[----:B------:R-:W-:Y:S05]  /*0810*/  EXIT ;  /* 0x000000000000794d */ /* 0x000fea0003800000 */
.L_x_123:
        /* <DEDUP_REMOVED lines=14> */
.L_x_182:


//--------------------- .text._Z4copyPiS_         --------------------------
	.section	.text._Z4copyPiS_,"ax",@progbits
	.align	128
        .global         _Z4copyPiS_
        .type           _Z4copyPiS_,@function
        .size           _Z4copyPiS_,(.L_x_183 - _Z4copyPiS_)
        .other          _Z4copyPiS_,@"STO_CUDA_ENTRY STV_DEFAULT"
_Z4copyPiS_:
.text._Z4copyPiS_:
[----:B------:R-:W-:Y:S01]  /*0000*/  LDC R1, c[0x0][0x37c] ;  /* 0x0000df00ff017b82 */ /* 0x000fe20000000800 */
[----:B------:R-:W0:Y:S07]  /*0010*/  S2R R7, SR_TID.X ;  /* 0x0000000000077919 */ /* 0x000e2e0000002100 */
[----:B------:R-:W1:Y:S01]  /*0020*/  LDC.64 R2, c[0x0][0x380] ;  /* 0x0000e000ff027b82 */ /* 0x000e620000000a00 */
[----:B------:R-:W2:Y:S01]  /*0030*/  LDCU.64 UR4, c[0x0][0x358] ;  /* 0x00006b00ff0477ac */ /* 0x000ea20008000a00 */
[----:B0-----:R-:W-:-:S05]  /*0040*/  LOP3.LUT R0, R7, 0xffff, RZ, 0xc0, !PT ;  /* 0x0000ffff07007812 */ /* 0x001fca00078ec0ff */
[----:B------:R-:W-:-:S05]  /*0050*/  IMAD R0, R0, 0xa3e, RZ ;  /* 0x00000a3e00007824 */ /* 0x000fca00078e02ff */
[----:B------:R-:W-:-:S04]  /*0060*/  SHF.R.U32.HI R0, RZ, 0x10, R0 ;  /* 0x00000010ff007819 */ /* 0x000fc80000011600 */
[----:B------:R-:W-:-:S05]  /*0070*/  PRMT R0, R0, 0x9910, RZ ;  /* 0x0000991000007816 */ /* 0x000fca00000000ff */
[----:B------:R-:W-:-:S04]  /*0080*/  IMAD R0, R0, 0x19, RZ ;  /* 0x0000001900007824 */ /* 0x000fc800078e02ff */
[----:B------:R-:W-:-:S05]  /*0090*/  IMAD.MOV R0, RZ, RZ, -R0 ;  /* 0x000000ffff007224 */ /* 0x000fca00078e0a00 */
[----:B------:R-:W-:-:S04]  /*00a0*/  PRMT R0, R0, 0x7710, RZ ;  /* 0x0000771000007816 */ /* 0x000fc800000000ff */
[----:B------:R-:W-:-:S04]  /*00b0*/  IADD3 R0, PT, PT, R0, R7, RZ ;  /* 0x0000000700007210 */ /* 0x000fc80007ffe0ff */
[----:B------:R-:W-:-:S05]  /*00c0*/  LOP3.LUT R5, R0, 0xffff, RZ, 0xc0, !PT ;  /* 0x0000ffff00057812 */ /* 0x000fca00078ec0ff */
[----:B-1----:R-:W-:Y:S02]  /*00d0*/  IMAD.WIDE.U32 R2, R5, 0x4, R2 ;  /* 0x0000000405027825 */ /* 0x002fe400078e0002 */
[----:B------:R-:W0:Y:S04]  /*00e0*/  LDC.64 R4, c[0x0][0x388] ;  /* 0x0000e200ff047b82 */ /* 0x000e280000000a00 */
[----:B--2---:R-:W2:Y:S01]  /*00f0*/  LDG.E R3, desc[UR4][R2.64] ;  /* 0x0000000402037981 */ /* 0x004ea2000c1e1900 */
[----:B0-----:R-:W-:-:S05]  /*0100*/  IMAD.WIDE.U32 R4, R7, 0x4, R4 ;  /* 0x0000000407047825 */ /* 0x001fca00078e0004 */
[----:B--2---:R-:W-:Y:S01]  /*0110*/  STG.E desc[UR4][R4.64], R3 ;  /* 0x0000000304007986 */ /* 0x004fe2000c101904 */
[----:B------:R-:W-:Y:S05]  /*0120*/  EXIT ;  /* 0x000000000000794d */ /* 0x000fea0003800000 */
.L_x_124:
        /* <DEDUP_REMOVED lines=13> */
.L_x_183:


//--------------------- .text._Z18parallelDiagConstrPii --------------------------
	.section	.text._Z18parallelDiagConstrPii,"ax",@progbits
	.align	128
        .global         _Z18parallelDiagConstrPii
        .type           _Z18parallelDiagConstrPii,@function
        .size           _Z18parallelDiagConstrPii,(.L_x_184 - _Z18parallelDiagConstrPii)
        .other          _Z18parallelDiagConstrPii,@"STO_CUDA_ENTRY STV_DEFAULT"
_Z18parallelDiagConstrPii:
.text._Z18parallelDiagConstrPii:
[----:B------:R-:W0:Y:S01]  /*0000*/  LDC R1, c[0x0][0x37c] ;  /* 0x0000df00ff017b82 */ /* 0x000e220000000800 */
[----:B------:R-:W1:Y:S01]  /*0010*/  S2R R0, SR_TID.X ;  /* 0x0000000000007919 */ /* 0x000e620000002100 */
[----:B------:R-:W2:Y:S01]  /*0020*/  LDCU.64 UR36, c[0x0][0x358] ;  /* 0x00006b00ff2477ac */ /* 0x000ea20008000a00 */
[----:B------:R-:W-:Y:S01]  /*0030*/  BSSY.RECONVERGENT B0, `(.L_x_125) ;  /* 0x00000f0000007945 */ /* 0x000fe20003800200 */
[----:B-1----:R-:W-:-:S13]  /*0040*/  ISETP.GT.U32.AND P0, PT, R0, 0x4, PT ;  /* 0x000000040000780c */ /* 0x002fda0003f04070 */
[----:B--2---:R-:W-:Y:S05]  /*0050*/  @P0 BRA `(.L_x_126) ;  /* 0x0000000400500947 */ /* 0x004fea0003800000 */
[----:B------:R-:W1:Y:S01]  /*0060*/  LDC R5, c[0x0][0x388] ;  /* 0x0000e200ff057b82 */ /* 0x000e620000000800 */
[----:B------:R-:W-:Y:S01]  /*0070*/  ISETP.GE.AND P0, PT, R0, 0x5, PT ;  /* 0x000000050000780c */ /* 0x000fe20003f06270 */
[----:B------:R-:W-:Y:S04]  /*0080*/  BSSY.RECONVERGENT B2, `(.L_x_127) ;  /* 0x000004c000027945 */ /* 0x000fe80003800200 */
[----:B------:R-:W-:Y:S01]  /*0090*/  BSSY.RELIABLE B1, `(.L_x_128) ;  /* 0x0000040000017945 */ /* 0x000fe20003800100 */
[----:B------:R-:W-:Y:S02]  /*00a0*/  IMAD.MOV.U32 R4, RZ, RZ, RZ ;  /* 0x000000ffff047224 */ /* 0x000fe400078e00ff */
[--C-:B------:R-:W-:Y:S01]  /*00b0*/  IMAD.MOV.U32 R6, RZ, RZ, R0.reuse ;  /* 0x000000ffff067224 */ /* 0x100fe200078e0000 */
[----:B------:R-:W2:Y:S01]  /*00c0*/  LDC.64 R2, c[0x0][0x380] ;  /* 0x0000e000ff027b82 */ /* 0x000ea20000000a00 */
[----:B-1----:R-:W-:-:S03]  /*00d0*/  IMAD R5, R5, 0x19, R0 ;  /* 0x0000001905057824 */ /* 0x002fc600078e0200 */
[----:B------:R-:W-:Y:S05]  /*00e0*/  @P0 BRA `(.L_x_129) ;  /* 0x0000000000e80947 */ /* 0x000fea0003800000 */
[----:B------:R-:W-:Y:S01]  /*00f0*/  IADD3 R7, PT, PT, -R6, 0x5, RZ ;  /* 0x0000000506077810 */ /* 0x000fe20007ffe1ff */
[----:B------:R-:W-:Y:S01]  /*0100*/  BSSY.RECONVERGENT B3, `(.L_x_130) ;  /* 0x0000021000037945 */ /* 0x000fe20003800200 */
[----:B------:R-:W-:Y:S02]  /*0110*/  PLOP3.LUT P0, PT, PT, PT, PT, 0x80, 0x8 ;  /* 0x000000000008781c */ /* 0x000fe40003f0f070 */
[----:B------:R-:W-:-:S13]  /*0120*/  ISETP.GT.AND P1, PT, R7, 0x3, PT ;  /* 0x000000030700780c */ /* 0x000fda0003f24270 */
[----:B------:R-:W-:Y:S05]  /*0130*/  @!P1 BRA `(.L_x_131) ;  /* 0x0000000000749947 */ /* 0x000fea0003800000 */
[----:B------:R-:W1:Y:S01]  /*0140*/  LDC.64 R8, c[0x0][0x380] ;  /* 0x0000e000ff087b82 */ /* 0x000e620000000a00 */
[----:B------:R-:W-:-:S13]  /*0150*/  PLOP3.LUT P0, PT, PT, PT, PT, 0x8, 0x80 ;  /* 0x000000000080781c */ /* 0x000fda0003f0e170 */
.L_x_132:
[----:B-1----:R-:W-:-:S04]  /*0160*/  IMAD.WIDE R10, R5, 0x4, R8 ;  /* 0x00000004050a7825 */ /* 0x002fc800078e0208 */
[C---:B------:R-:W-:Y:S02]  /*0170*/  VIADD R13, R5.reuse, 0x6 ;  /* 0x00000006050d7836 */ /* 0x040fe40000000000 */
[----:B------:R-:W3:Y:S01]  /*0180*/  LDG.E R10, desc[UR36][R10.64] ;  /* 0x000000240a0a7981 */ /* 0x000ee2000c1e1900 */
[----:B------:R-:W-:Y:S02]  /*0190*/  VIADD R15, R5, 0xc ;  /* 0x0000000c050f7836 */ /* 0x000fe40000000000 */
[----:B------:R-:W-:-:S04]  /*01a0*/  IMAD.WIDE R12, R13, 0x4, R8 ;  /* 0x000000040d0c7825 */ /* 0x000fc800078e0208 */
[----:B------:R-:W-:Y:S02]  /*01b0*/  IMAD.WIDE R14, R15, 0x4, R8 ;  /* 0x000000040f0e7825 */ /* 0x000fe400078e0208 */
[----:B------:R-:W4:Y:S01]  /*01c0*/  LDG.E R12, desc[UR36][R12.64] ;  /* 0x000000240c0c7981 */ /* 0x000f22000c1e1900 */
[----:B------:R-:W-:-:S03]  /*01d0*/  IADD3 R17, PT, PT, R5, 0x12, RZ ;  /* 0x0000001205117810 */ /* 0x000fc60007ffe0ff */
[----:B------:R-:W5:Y:S02]  /*01e0*/  LDG.E R14, desc[UR36][R14.64] ;  /* 0x000000240e0e7981 */ /* 0x000f64000c1e1900 */
[----:B------:R-:W-:-:S06]  /*01f0*/  IMAD.WIDE R16, R17, 0x4, R8 ;  /* 0x0000000411107825 */ /* 0x000fcc00078e0208 */
[----:B------:R-:W2:Y:S01]  /*0200*/  LDG.E R16, desc[UR36][R16.64] ;  /* 0x0000002410107981 */ /* 0x000ea2000c1e1900 */
[----:B------:R-:W-:Y:S02]  /*0210*/  VIADD R7, R4, 0x1 ;  /* 0x0000000104077836 */ /* 0x000fe40000000000 */
[----:B------:R-:W-:Y:S02]  /*0220*/  VIADD R6, R6, 0x4 ;  /* 0x0000000406067836 */ /* 0x000fe40000000000 */
[----:B------:R-:W-:Y:S01]  /*0230*/  VIADD R5, R5, 0x18 ;  /* 0x0000001805057836 */ /* 0x000fe20000000000 */
[----:B---3--:R-:W-:Y:S02]  /*0240*/  ISETP.NE.AND P1, PT, R10, 0x1, PT ;  /* 0x000000010a00780c */ /* 0x008fe40003f25270 */
[----:B----4-:R-:W-:-:S11]  /*0250*/  ISETP.NE.AND P2, PT, R12, 0x1, PT ;  /* 0x000000010c00780c */ /* 0x010fd60003f45270 */
[----:B------:R-:W-:Y:S01]  /*0260*/  @P1 IMAD.MOV R7, RZ, RZ, R4 ;  /* 0x000000ffff071224 */ /* 0x000fe200078e0204 */
[----:B-----5:R-:W-:-:S03]  /*0270*/  ISETP.NE.AND P1, PT, R14, 0x1, PT ;  /* 0x000000010e00780c */ /* 0x020fc60003f25270 */
[C---:B------:R-:W-:Y:S01]  /*0280*/  VIADD R4, R7.reuse, 0x1 ;  /* 0x0000000107047836 */ /* 0x040fe20000000000 */
[----:B------:R-:W-:Y:S02]  /*0290*/  @P2 IADD3 R4, PT, PT, R7, RZ, RZ ;  /* 0x000000ff07042210 */ /* 0x000fe40007ffe0ff */
[----:B--2---:R-:W-:-:S03]  /*02a0*/  ISETP.NE.AND P2, PT, R16, 0x1, PT ;  /* 0x000000011000780c */ /* 0x004fc60003f45270 */
[----:B------:R-:W-:-:S04]  /*02b0*/  VIADD R7, R4, 0x1 ;  /* 0x0000000104077836 */ /* 0x000fc80000000000 */
[----:B------:R-:W-:Y:S01]  /*02c0*/  @P1 IMAD.MOV R7, RZ, RZ, R4 ;  /* 0x000000ffff071224 */ /* 0x000fe200078e0204 */
[----:B------:R-:W-:-:S04]  /*02d0*/  ISETP.GE.AND P1, PT, R6, 0x2, PT ;  /* 0x000000020600780c */ /* 0x000fc80003f26270 */
[----:B------:R-:W-:Y:S01]  /*02e0*/  IADD3 R4, PT, PT, R7, 0x1, RZ ;  /* 0x0000000107047810 */ /* 0x000fe20007ffe0ff */
[----:B------:R-:W-:-:S08]  /*02f0*/  @P2 IMAD.MOV R4, RZ, RZ, R7 ;  /* 0x000000ffff042224 */ /* 0x000fd000078e0207 */
[----:B------:R-:W-:Y:S05]  /*0300*/  @!P1 BRA `(.L_x_132) ;  /* 0xfffffffc00949947 */ /* 0x000fea000383ffff */
.L_x_131:
[----:B------:R-:W-:Y:S05]  /*0310*/  BSYNC.RECONVERGENT B3 ;  /* 0x0000000000037941 */ /* 0x000fea0003800200 */
.L_x_130:
[----:B------:R-:W-:Y:S01]  /*0320*/  IADD3 R7, PT, PT, -R6, 0x5, RZ ;  /* 0x0000000506077810 */ /* 0x000fe20007ffe1ff */
[----:B------:R-:W-:Y:S03]  /*0330*/  BSSY.RECONVERGENT B3, `(.L_x_133) ;  /* 0x0000012000037945 */ /* 0x000fe60003800200 */
[----:B------:R-:W-:-:S13]  /*0340*/  ISETP.GT.AND P1, PT, R7, 0x1, PT ;  /* 0x000000010700780c */ /* 0x000fda0003f24270 */
[----:B------:R-:W-:Y:S05]  /*0350*/  @!P1 BRA `(.L_x_134) ;  /* 0x00000000003c9947 */ /* 0x000fea0003800000 */
[----:B------:R-:W1:Y:S01]  /*0360*/  LDC.64 R10, c[0x0][0x380] ;  /* 0x0000e000ff0a7b82 */ /* 0x000e620000000a00 */
[C---:B------:R-:W-:Y:S02]  /*0370*/  VIADD R7, R5.reuse, 0x6 ;  /* 0x0000000605077836 */ /* 0x040fe40000000000 */
[----:B-1----:R-:W-:-:S04]  /*0380*/  IMAD.WIDE R8, R5, 0x4, R10 ;  /* 0x0000000405087825 */ /* 0x002fc800078e020a */
[----:B------:R-:W-:Y:S02]  /*0390*/  IMAD.WIDE R10, R7, 0x4, R10 ;  /* 0x00000004070a7825 */ /* 0x000fe400078e020a */
[----:B------:R-:W3:Y:S04]  /*03a0*/  LDG.E R8, desc[UR36][R8.64] ;  /* 0x0000002408087981 */ /* 0x000ee8000c1e1900 */
[----:B------:R-:W4:Y:S01]  /*03b0*/  LDG.E R10, desc[UR36][R10.64] ;  /* 0x000000240a0a7981 */ /* 0x000f22000c1e1900 */
[----:B------:R-:W-:Y:S01]  /*03c0*/  IADD3 R7, PT, PT, R4, 0x1, RZ ;  /* 0x0000000104077810 */ /* 0x000fe20007ffe0ff */
[----:B------:R-:W-:Y:S02]  /*03d0*/  VIADD R6, R6, 0x2 ;  /* 0x0000000206067836 */ /* 0x000fe40000000000 */
[----:B------:R-:W-:Y:S01]  /*03e0*/  VIADD R5, R5, 0xc ;  /* 0x0000000c05057836 */ /* 0x000fe20000000000 */
[----:B---3--:R-:W-:-:S02]  /*03f0*/  ISETP.NE.AND P0, PT, R8, 0x1, PT ;  /* 0x000000010800780c */ /* 0x008fc40003f05270 */
[----:B----4-:R-:W-:-:S11]  /*0400*/  ISETP.NE.AND P1, PT, R10, 0x1, PT ;  /* 0x000000010a00780c */ /* 0x010fd60003f25270 */
[----:B------:R-:W-:Y:S01]  /*0410*/  @P0 IMAD.MOV R7, RZ, RZ, R4 ;  /* 0x000000ffff070224 */ /* 0x000fe200078e0204 */
[----:B------:R-:W-:-:S03]  /*0420*/  PLOP3.LUT P0, PT, PT, PT, PT, 0x8, 0x80 ;  /* 0x000000000080781c */ /* 0x000fc60003f0e170 */
[C---:B------:R-:W-:Y:S01]  /*0430*/  VIADD R4, R7.reuse, 0x1 ;  /* 0x0000000107047836 */ /* 0x040fe20000000000 */
[----:B------:R-:W-:-:S09]  /*0440*/  @P1 IADD3 R4, PT, PT, R7, RZ, RZ ;  /* 0x000000ff07041210 */ /* 0x000fd20007ffe0ff */
.L_x_134:
[----:B------:R-:W-:Y:S05]  /*0450*/  BSYNC.RECONVERGENT B3 ;  /* 0x0000000000037941 */ /* 0x000fea0003800200 */
.L_x_133:
[----:B------:R-:W-:-:S13]  /*0460*/  ISETP.NE.OR P0, PT, R6, 0x5, P0 ;  /* 0x000000050600780c */ /* 0x000fda0000705670 */
[----:B------:R-:W-:Y:S05]  /*0470*/  @!P0 BREAK.RELIABLE B1 ;  /* 0x0000000000018942 */ /* 0x000fea0003800100 */
[----:B------:R-:W-:Y:S05]  /*0480*/  @!P0 BRA `(.L_x_135) ;  /* 0x00000000002c8947 */ /* 0x000fea0003800000 */
.L_x_129:
[----:B------:R-:W-:Y:S05]  /*0490*/  BSYNC.RELIABLE B1 ;  /* 0x0000000000017941 */ /* 0x000fea0003800100 */
.L_x_128:
[----:B--2---:R-:W-:-:S06]  /*04a0*/  IMAD.WIDE R8, R5, 0x4, R2 ;  /* 0x0000000405087825 */ /* 0x004fcc00078e0202 */
[----:B------:R-:W2:Y:S01]  /*04b0*/  LDG.E R8, desc[UR36][R8.64] ;  /* 0x0000002408087981 */ /* 0x000ea2000c1e1900 */
[----:B------:R-:W-:Y:S02]  /*04c0*/  VIADD R6, R6, 0x1 ;  /* 0x0000000106067836 */ /* 0x000fe40000000000 */
[----:B------:R-:W-:Y:S02]  /*04d0*/  VIADD R7, R4, 0x1 ;  /* 0x0000000104077836 */ /* 0x000fe40000000000 */
[----:B------:R-:W-:Y:S01]  /*04e0*/  VIADD R5, R5, 0x6 ;  /* 0x0000000605057836 */ /* 0x000fe20000000000 */
[----:B------:R-:W-:Y:S02]  /*04f0*/  ISETP.NE.AND P1, PT, R6, 0x5, PT ;  /* 0x000000050600780c */ /* 0x000fe40003f25270 */
[----:B--2---:R-:W-:-:S13]  /*0500*/  ISETP.NE.AND P0, PT, R8, 0x1, PT ;  /* 0x000000010800780c */ /* 0x004fda0003f05270 */
[----:B------:R-:W-:-:S05]  /*0510*/  @P0 IADD3 R7, PT, PT, R4, RZ, RZ ;  /* 0x000000ff04070210 */ /* 0x000fca0007ffe0ff */
[----:B------:R-:W-:Y:S01]  /*0520*/  IMAD.MOV.U32 R4, RZ, RZ, R7 ;  /* 0x000000ffff047224 */ /* 0x000fe200078e0007 */
[----:B------:R-:W-:Y:S06]  /*0530*/  @P1 BRA `(.L_x_128) ;  /* 0xfffffffc00d81947 */ /* 0x000fec000383ffff */
.L_x_135:
[----:B------:R-:W-:Y:S05]  /*0540*/  BSYNC.RECONVERGENT B2 ;  /* 0x0000000000027941 */ /* 0x000fea0003800200 */
.L_x_127:
[----:B------:R-:W-:-:S13]  /*0550*/  ISETP.GE.U32.AND P0, PT, R4, 0x2, PT ;  /* 0x000000020400780c */ /* 0x000fda0003f06070 */
[----:B------:R-:W-:Y:S05]  /*0560*/  @!P0 BRA `(.L_x_136) ;  /* 0x0000000800708947 */ /* 0x000fea0003800000 */
[----:B--2---:R-:W1:Y:S02]  /*0570*/  LDC.64 R2, c[0x4][0x20] ;  /* 0x01000800ff027b82 */ /* 0x004e640000000a00 */
[----:B-1----:R1:W-:Y:S01]  /*0580*/  STG.E.U8 desc[UR36][R2.64], RZ ;  /* 0x000000ff02007986 */ /* 0x0023e2000c101124 */
[----:B------:R-:W-:Y:S05]  /*0590*/  BRA `(.L_x_136) ;  /* 0x0000000800647947 */ /* 0x000fea0003800000 */
.L_x_126:
[----:B------:R-:W-:-:S13]  /*05a0*/  ISETP.GE.U32.AND P0, PT, R0, 0xa, PT ;  /* 0x0000000a0000780c */ /* 0x000fda0003f06070 */
[----:B------:R-:W-:Y:S05]  /*05b0*/  @!P0 BRA `(.L_x_137) ;  /* 0x0000000800048947 */ /* 0x000fea0003800000 */
[----:B------:R-:W-:-:S13]  /*05c0*/  ISETP.GE.U32.AND P0, PT, R0, 0xf, PT ;  /* 0x0000000f0000780c */ /* 0x000fda0003f06070 */
[----:B------:R-:W-:Y:S05]  /*05d0*/  @!P0 BRA `(.L_x_138) ;  /* 0x0000000000848947 */ /* 0x000fea0003800000 */
[----:B------:R-:W-:Y:S01]  /*05e0*/  LOP3.LUT R2, R0, 0xffff, RZ, 0xc0, !PT ;  /* 0x0000ffff00027812 */ /* 0x000fe200078ec0ff */
[----:B------:R-:W1:Y:S01]  /*05f0*/  LDC R7, c[0x0][0x388] ;  /* 0x0000e200ff077b82 */ /* 0x000e620000000800 */
[----:B------:R-:W-:Y:S01]  /*0600*/  BSSY.RECONVERGENT B1, `(.L_x_139) ;  /* 0x0000019000017945 */ /* 0x000fe20003800200 */
[----:B------:R-:W-:Y:S02]  /*0610*/  CS2R R8, SRZ ;  /* 0x0000000000087805 */ /* 0x000fe4000001ff00 */
[----:B------:R-:W-:-:S05]  /*0620*/  IMAD R2, R2, 0x3334, RZ ;  /* 0x0000333402027824 */ /* 0x000fca00078e02ff */
[----:B------:R-:W-:-:S04]  /*0630*/  SHF.R.U32.HI R2, RZ, 0x10, R2 ;  /* 0x00000010ff027819 */ /* 0x000fc80000011602 */
[----:B------:R-:W-:-:S05]  /*0640*/  PRMT R2, R2, 0x9910, RZ ;  /* 0x0000991002027816 */ /* 0x000fca00000000ff */
[----:B------:R-:W-:-:S04]  /*0650*/  IMAD R2, R2, 0x5, RZ ;  /* 0x0000000502027824 */ /* 0x000fc800078e02ff */
[----:B------:R-:W-:Y:S02]  /*0660*/  IMAD.MOV R5, RZ, RZ, -R2 ;  /* 0x000000ffff057224 */ /* 0x000fe400078e0a02 */
[----:B------:R-:W2:Y:S03]  /*0670*/  LDC.64 R2, c[0x0][0x380] ;  /* 0x0000e000ff027b82 */ /* 0x000ea60000000a00 */
[----:B------:R-:W-:-:S04]  /*0680*/  PRMT R5, R5, 0x7710, RZ ;  /* 0x0000771005057816 */ /* 0x000fc800000000ff */
[----:B------:R-:W-:-:S04]  /*0690*/  IADD3 R4, PT, PT, R5, R0, RZ ;  /* 0x0000000005047210 */ /* 0x000fc80007ffe0ff */
[----:B------:R-:W-:-:S05]  /*06a0*/  LOP3.LUT R6, R4, 0xffff, RZ, 0xc0, !PT ;  /* 0x0000ffff04067812 */ /* 0x000fca00078ec0ff */
[----:B-1----:R-:W-:-:S04]  /*06b0*/  IMAD R7, R7, 0x5, R6 ;  /* 0x0000000507077824 */ /* 0x002fc800078e0206 */
[----:B------:R-:W-:-:S07]  /*06c0*/  IMAD R7, R7, 0x5, RZ ;  /* 0x0000000507077824 */ /* 0x000fce00078e02ff */
.L_x_140:
[----:B------:R-:W-:-:S04]  /*06d0*/  VIADD R7, R7, 0x4 ;  /* 0x0000000407077836 */ /* 0x000fc80000000000 */
[----:B--2---:R-:W-:-:S06]  /*06e0*/  IMAD.WIDE R4, R7, 0x4, R2 ;  /* 0x0000000407047825 */ /* 0x004fcc00078e0202 */
[----:B------:R-:W2:Y:S01]  /*06f0*/  LDG.E R4, desc[UR36][R4.64] ;  /* 0x0000002404047981 */ /* 0x000ea2000c1e1900 */
[----:B------:R-:W-:Y:S01]  /*0700*/  ISETP.GE.U32.AND P1, PT, R6, 0x4, PT ;  /* 0x000000040600780c */ /* 0x000fe20003f26070 */
[----:B------:R-:W-:Y:S01]  /*0710*/  VIADD R10, R9, 0x1 ;  /* 0x00000001090a7836 */ /* 0x000fe20000000000 */
[----:B------:R-:W-:Y:S01]  /*0720*/  ISETP.NE.AND P2, PT, R8, 0x14, PT ;  /* 0x000000140800780c */ /* 0x000fe20003f45270 */
[----:B------:R-:W-:Y:S02]  /*0730*/  VIADD R6, R6, 0x1 ;  /* 0x0000000106067836 */ /* 0x000fe40000000000 */
[----:B------:R-:W-:Y:S01]  /*0740*/  VIADD R8, R8, 0x5 ;  /* 0x0000000508087836 */ /* 0x000fe20000000000 */
[----:B--2---:R-:W-:-:S13]  /*0750*/  ISETP.NE.AND P0, PT, R4, 0x1, PT ;  /* 0x000000010400780c */ /* 0x004fda0003f05270 */
[----:B------:R-:W-:-:S05]  /*0760*/  @P0 IADD3 R10, PT, PT, R9, RZ, RZ ;  /* 0x000000ff090a0210 */ /* 0x000fca0007ffe0ff */
[----:B------:R-:W-:Y:S01]  /*0770*/  IMAD.MOV.U32 R9, RZ, RZ, R10 ;  /* 0x000000ffff097224 */ /* 0x000fe200078e000a */
[----:B------:R-:W-:Y:S06]  /*0780*/  @!P1 BRA P2, `(.L_x_140) ;  /* 0xfffffffc00d09947 */ /* 0x000fec000103ffff */
[----:B------:R-:W-:Y:S05]  /*0790*/  BSYNC.RECONVERGENT B1 ;  /* 0x0000000000017941 */ /* 0x000fea0003800200 */
.L_x_139:
[----:B------:R-:W-:-:S13]  /*07a0*/  ISETP.GE.U32.AND P0, PT, R9, 0x2, PT ;  /* 0x000000020900780c */ /* 0x000fda0003f06070 */
[----:B------:R-:W-:Y:S05]  /*07b0*/  @!P0 BRA `(.L_x_136) ;  /* 0x0000000400dc8947 */ /* 0x000fea0003800000 */
[----:B------:R-:W1:Y:S02]  /*07c0*/  LDC.64 R2, c[0x4][0x20] ;  /* 0x01000800ff027b82 */ /* 0x000e640000000a00 */
[----:B-1----:R3:W-:Y:S01]  /*07d0*/  STG.E.U8 desc[UR36][R2.64], RZ ;  /* 0x000000ff02007986 */ /* 0x0027e2000c101124 */
[----:B------:R-:W-:Y:S05]  /*07e0*/  BRA `(.L_x_136) ;  /* 0x0000000400d07947 */ /* 0x000fea0003800000 */
.L_x_138:
[----:B------:R-:W-:Y:S01]  /*07f0*/  PRMT R2, R0, 0x9910, RZ ;  /* 0x0000991000027816 */ /* 0x000fe200000000ff */
[----:B------:R-:W1:Y:S01]  /*0800*/  LDC R6, c[0x0][0x388] ;  /* 0x0000e200ff067b82 */ /* 0x000e620000000800 */
[----:B------:R-:W-:Y:S04]  /*0810*/  BSSY.RECONVERGENT B2, `(.L_x_141) ;  /* 0x0000056000027945 */ /* 0x000fe80003800200 */
[----:B------:R-:W-:Y:S01]  /*0820*/  BSSY.RELIABLE B1, `(.L_x_142) ;  /* 0x000004a000017945 */ /* 0x000fe20003800100 */
[----:B------:R-:W-:Y:S02]  /*0830*/  IMAD.MOV.U32 R5, RZ, RZ, RZ ;  /* 0x000000ffff057224 */ /* 0x000fe400078e00ff */
[----:B------:R-:W-:-:S05]  /*0840*/  IMAD R2, R2, 0xcd, RZ ;  /* 0x000000cd02027824 */ /* 0x000fca00078e02ff */
[----:B------:R-:W-:-:S04]  /*0850*/  LOP3.LUT R2, R2, 0xffff, RZ, 0xc0, !PT ;  /* 0x0000ffff02027812 */ /* 0x000fc800078ec0ff */
[----:B------:R-:W-:-:S04]  /*0860*/  SHF.R.U32.HI R2, RZ, 0xa, R2 ;  /* 0x0000000aff027819 */ /* 0x000fc80000011602 */
[----:B------:R-:W-:-:S05]  /*0870*/  PRMT R2, R2, 0x9910, RZ ;  /* 0x0000991002027816 */ /* 0x000fca00000000ff */
[----:B------:R-:W-:-:S04]  /*0880*/  IMAD R2, R2, 0x5, RZ ;  /* 0x0000000502027824 */ /* 0x000fc800078e02ff */
[----:B------:R-:W-:-:S05]  /*0890*/  IMAD.MOV R2, RZ, RZ, -R2 ;  /* 0x000000ffff027224 */ /* 0x000fca00078e0a02 */
[----:B------:R-:W-:-:S04]  /*08a0*/  PRMT R3, R2, 0x7710, RZ ;  /* 0x0000771002037816 */ /* 0x000fc800000000ff */
[----:B------:R-:W-:Y:S02]  /*08b0*/  IADD3 R4, PT, PT, R3, R0, RZ ;  /* 0x0000000003047210 */ /* 0x000fe40007ffe0ff */
[----:B------:R-:W2:Y:S02]  /*08c0*/  LDC.64 R2, c[0x0][0x380] ;  /* 0x0000e000ff027b82 */ /* 0x000ea40000000a00 */
[----:B------:R-:W-:-:S05]  /*08d0*/  LOP3.LUT R7, R4, 0xff, RZ, 0xc0, !PT ;  /* 0x000000ff04077812 */ /* 0x000fca00078ec0ff */
[--C-:B------:R-:W-:Y:S02]  /*08e0*/  IMAD.MOV R4, RZ, RZ, -R7.reuse ;  /* 0x000000ffff047224 */ /* 0x100fe400078e0a07 */
[----:B-1----:R-:W-:-:S03]  /*08f0*/  IMAD R7, R6, 0x19, R7 ;  /* 0x0000001906077824 */ /* 0x002fc600078e0207 */
[----:B------:R-:W-:-:S13]  /*0900*/  ISETP.GE.AND P0, PT, R4, 0x1, PT ;  /* 0x000000010400780c */ /* 0x000fda0003f06270 */
        /* <DEDUP_REMOVED lines=8> */
.L_x_146:
[----:B-1----:R-:W-:-:S04]  /*0990*/  IMAD.WIDE R10, R7, 0x4, R8 ;  /* 0x00000004070a7825 */ /* 0x002fc800078e0208 */
[C---:B------:R-:W-:Y:S02]  /*09a0*/  VIADD R13, R7.reuse, 0x4 ;  /* 0x00000004070d7836 */ /* 0x040fe40000000000 */
[----:B------:R-:W3:Y:S01]  /*09b0*/  LDG.E R10, desc[UR36][R10.64] ;  /* 0x000000240a0a7981 */ /* 0x000ee2000c1e1900 */
[----:B------:R-:W-:Y:S01]  /*09c0*/  IADD3 R15, PT, PT, R7, 0x8, RZ ;  /* 0x00000008070f7810 */ /* 0x000fe20007ffe0ff */
[----:B------:R-:W-:-:S04]  /*09d0*/  IMAD.WIDE R12, R13, 0x4, R8 ;  /* 0x000000040d0c7825 */ /* 0x000fc800078e0208 */
[--C-:B------:R-:W-:Y:S02]  /*09e0*/  IMAD.WIDE R14, R15, 0x4, R8.reuse ;  /* 0x000000040f0e7825 */ /* 0x100fe400078e0208 */
[----:B------:R-:W4:Y:S02]  /*09f0*/  LDG.E R12, desc[UR36][R12.64] ;  /* 0x000000240c0c7981 */ /* 0x000f24000c1e1900 */
[----:B------:R-:W-:Y:S02]  /*0a00*/  VIADD R17, R7, 0xc ;  /* 0x0000000c07117836 */ /* 0x000fe40000000000 */
        /* <DEDUP_REMOVED lines=9> */
[----:B-----5:R-:W-:-:S04]  /*0aa0*/  ISETP.NE.AND P1, PT, R14, 0x1, PT ;  /* 0x000000010e00780c */ /* 0x020fc80003f25270 */
[----:B------:R-:W-:Y:S01]  /*0ab0*/  IADD3 R5, PT, PT, R6, 0x1, RZ ;  /* 0x0000000106057810 */ /* 0x000fe20007ffe0ff */
[----:B------:R-:W-:Y:S01]  /*0ac0*/  @P2 IMAD.MOV R5, RZ, RZ, R6 ;  /* 0x000000ffff052224 */ /* 0x000fe200078e0206 */
[----:B--2---:R-:W-:-:S03]  /*0ad0*/  ISETP.NE.AND P2, PT, R16, 0x1, PT ;  /* 0x000000011000780c */ /* 0x004fc60003f45270 */
[----:B------:R-:W-:-:S04]  /*0ae0*/  VIADD R6, R5, 0x1 ;  /* 0x0000000105067836 */ /* 0x000fc80000000000 */
[----:B------:R-:W-:Y:S02]  /*0af0*/  @P1 IADD3 R6, PT, PT, R5, RZ, RZ ;  /* 0x000000ff05061210 */ /* 0x000fe40007ffe0ff */
[----:B------:R-:W-:-:S03]  /*0b00*/  ISETP.GE.AND P1, PT, R4, -0x2, PT ;  /* 0xfffffffe0400780c */ /* 0x000fc60003f26270 */
[----:B------:R-:W-:Y:S02]  /*0b10*/  VIADD R5, R6, 0x1 ;  /* 0x0000000106057836 */ /* 0x000fe40000000000 */
[----:B------:R-:W-:-:S08]  /*0b20*/  @P2 IMAD.MOV R5, RZ, RZ, R6 ;  /* 0x000000ffff052224 */ /* 0x000fd000078e0206 */
[----:B------:R-:W-:Y:S05]  /*0b30*/  @!P1 BRA `(.L_x_146) ;  /* 0xfffffffc00949947 */ /* 0x000fea000383ffff */
.L_x_145:
[----:B------:R-:W-:Y:S05]  /*0b40*/  BSYNC.RECONVERGENT B3 ;  /* 0x0000000000037941 */ /* 0x000fea0003800200 */
.L_x_144:
[----:B------:R-:W-:Y:S01]  /*0b50*/  IADD3 R6, PT, PT, -R4, 0x1, RZ ;  /* 0x0000000104067810 */ /* 0x000fe20007ffe1ff */
[----:B------:R-:W-:Y:S03]  /*0b60*/  BSSY.RECONVERGENT B3, `(.L_x_147) ;  /* 0x0000012000037945 */ /* 0x000fe60003800200 */
[----:B------:R-:W-:-:S13]  /*0b70*/  ISETP.GT.AND P1, PT, R6, 0x1, PT ;  /* 0x000000010600780c */ /* 0x000fda0003f24270 */
[----:B------:R-:W-:Y:S05]  /*0b80*/  @!P1 BRA `(.L_x_148) ;  /* 0x00000000003c9947 */ /* 0x000fea0003800000 */
[----:B------:R-:W1:Y:S01]  /*0b90*/  LDC.64 R10, c[0x0][0x380] ;  /* 0x0000e000ff0a7b82 */ /* 0x000e620000000a00 */
[C---:B------:R-:W-:Y:S01]  /*0ba0*/  IADD3 R13, PT, PT, R7.reuse, 0x4, RZ ;  /* 0x00000004070d7810 */ /* 0x040fe20007ffe0ff */
[----:B-1----:R-:W-:-:S04]  /*0bb0*/  IMAD.WIDE R8, R7, 0x4, R10 ;  /* 0x0000000407087825 */ /* 0x002fc800078e020a */
[----:B------:R-:W-:Y:S02]  /*0bc0*/  IMAD.WIDE R10, R13, 0x4, R10 ;  /* 0x000000040d0a7825 */ /* 0x000fe400078e020a */
[----:B------:R-:W3:Y:S04]  /*0bd0*/  LDG.E R8, desc[UR36][R8.64] ;  /* 0x0000002408087981 */ /* 0x000ee8000c1e1900 */
[----:B------:R-:W4:Y:S01]  /*0be0*/  LDG.E R10, desc[UR36][R10.64] ;  /* 0x000000240a0a7981 */ /* 0x000f22000c1e1900 */
[----:B------:R-:W-:Y:S01]  /*0bf0*/  VIADD R6, R5, 0x1 ;  /* 0x0000000105067836 */ /* 0x000fe20000000000 */
[----:B------:R-:W-:Y:S01]  /*0c00*/  IADD3 R4, PT, PT, R4, 0x2, RZ ;  /* 0x0000000204047810 */ /* 0x000fe20007ffe0ff */
[----:B------:R-:W-:Y:S01]  /*0c10*/  VIADD R7, R7, 0x8 ;  /* 0x0000000807077836 */ /* 0x000fe20000000000 */
[----:B---3--:R-:W-:-:S02]  /*0c20*/  ISETP.NE.AND P0, PT, R8, 0x1, PT ;  /* 0x000000010800780c */ /* 0x008fc40003f05270 */
[----:B----4-:R-:W-:-:S11]  /*0c30*/  ISETP.NE.AND P1, PT, R10, 0x1, PT ;  /* 0x000000010a00780c */ /* 0x010fd60003f25270 */
[----:B------:R-:W-:Y:S01]  /*0c40*/  @P0 IMAD.MOV R6, RZ, RZ, R5 ;  /* 0x000000ffff060224 */ /* 0x000fe200078e0205 */
[----:B------:R-:W-:-:S03]  /*0c50*/  PLOP3.LUT P0, PT, PT, PT, PT, 0x8, 0x80 ;  /* 0x000000000080781c */ /* 0x000fc60003f0e170 */
[----:B------:R-:W-:Y:S02]  /*0c60*/  VIADD R5, R6, 0x1 ;  /* 0x0000000106057836 */ /* 0x000fe40000000000 */
[----:B------:R-:W-:-:S08]  /*0c70*/  @P1 IMAD.MOV R5, RZ, RZ, R6 ;  /* 0x000000ffff051224 */ /* 0x000fd000078e0206 */
.L_x_148:
[----:B------:R-:W-:Y:S05]  /*0c80*/  BSYNC.RECONVERGENT B3 ;  /* 0x0000000000037941 */ /* 0x000fea0003800200 */
.L_x_147:
[----:B------:R-:W-:-:S13]  /*0c90*/  ISETP.NE.OR P0, PT, R4, 0x1, P0 ;  /* 0x000000010400780c */ /* 0x000fda0000705670 */
[----:B------:R-:W-:Y:S05]  /*0ca0*/  @!P0 BREAK.RELIABLE B1 ;  /* 0x0000000000018942 */ /* 0x000fea0003800100 */
[----:B------:R-:W-:Y:S05]  /*0cb0*/  @!P0 BRA `(.L_x_149) ;  /* 0x00000000002c8947 */ /* 0x000fea0003800000 */
.L_x_143:
[----:B------:R-:W-:Y:S05]  /*0cc0*/  BSYNC.RELIABLE B1 ;  /* 0x0000000000017941 */ /* 0x000fea0003800100 */
.L_x_142:
[----:B--2---:R-:W-:-:S06]  /*0cd0*/  IMAD.WIDE R8, R7, 0x4, R2 ;  /* 0x0000000407087825 */ /* 0x004fcc00078e0202 */
[----:B------:R-:W2:Y:S01]  /*0ce0*/  LDG.E R8, desc[UR36][R8.64] ;  /* 0x0000002408087981 */ /* 0x000ea2000c1e1900 */
[----:B------:R-:W-:Y:S01]  /*0cf0*/  VIADD R4, R4, 0x1 ;  /* 0x0000000104047836 */ /* 0x000fe20000000000 */
[----:B------:R-:W-:Y:S01]  /*0d00*/  IADD3 R6, PT, PT, R5, 0x1, RZ ;  /* 0x0000000105067810 */ /* 0x000fe20007ffe0ff */
[----:B------:R-:W-:-:S03]  /*0d10*/  VIADD R7, R7, 0x4 ;  /* 0x0000000407077836 */ /* 0x000fc60000000000 */
[----:B------:R-:W-:Y:S02]  /*0d20*/  ISETP.NE.AND P1, PT, R4, 0x1, PT ;  /* 0x000000010400780c */ /* 0x000fe40003f25270 */
[----:B--2---:R-:W-:-:S13]  /*0d30*/  ISETP.NE.AND P0, PT, R8, 0x1, PT ;  /* 0x000000010800780c */ /* 0x004fda0003f05270 */
[----:B------:R-:W-:-:S04]  /*0d40*/  @P0 IMAD.MOV R6, RZ, RZ, R5 ;  /* 0x000000ffff060224 */ /* 0x000fc800078e0205 */
[----:B------:R-:W-:Y:S01]  /*0d50*/  IMAD.MOV.U32 R5, RZ, RZ, R6 ;  /* 0x000000ffff057224 */ /* 0x000fe200078e0006 */
[----:B------:R-:W-:Y:S06]  /*0d60*/  @P1 BRA `(.L_x_142) ;  /* 0xfffffffc00d81947 */ /* 0x000fec000383ffff */
.L_x_149:
[----:B------:R-:W-:Y:S05]  /*0d70*/  BSYNC.RECONVERGENT B2 ;  /* 0x0000000000027941 */ /* 0x000fea0003800200 */
.L_x_141:
[----:B------:R-:W-:-:S13]  /*0d80*/  ISETP.GE.U32.AND P0, PT, R5, 0x2, PT ;  /* 0x000000020500780c */ /* 0x000fda0003f06070 */
[----:B------:R-:W-:Y:S05]  /*0d90*/  @!P0 BRA `(.L_x_136) ;  /* 0x0000000000648947 */ /* 0x000fea0003800000 */
[----:B--2---:R-:W1:Y:S02]  /*0da0*/  LDC.64 R2, c[0x4][0x20] ;  /* 0x01000800ff027b82 */ /* 0x004e640000000a00 */
[----:B-1----:R4:W-:Y:S01]  /*0db0*/  STG.E.U8 desc[UR36][R2.64], RZ ;  /* 0x000000ff02007986 */ /* 0x0029e2000c101124 */
[----:B------:R-:W-:Y:S05]  /*0dc0*/  BRA `(.L_x_136) ;  /* 0x0000000000587947 */ /* 0x000fea0003800000 */
.L_x_137:
[----:B------:R-:W1:Y:S01]  /*0dd0*/  LDC R11, c[0x0][0x388] ;  /* 0x0000e200ff0b7b82 */ /* 0x000e620000000800 */
[----:B------:R-:W-:Y:S01]  /*0de0*/  BSSY.RECONVERGENT B1, `(.L_x_150) ;  /* 0x0000011000017945 */ /* 0x000fe20003800200 */
[----:B------:R-:W-:Y:S01]  /*0df0*/  IADD3 R6, PT, PT, R0, -0x5, RZ ;  /* 0xfffffffb00067810 */ /* 0x000fe20007ffe0ff */
[----:B------:R-:W-:Y:S02]  /*0e00*/  IMAD.MOV.U32 R7, RZ, RZ, RZ ;  /* 0x000000ffff077224 */ /* 0x000fe400078e00ff */
[----:B------:R-:W-:-:S03]  /*0e10*/  IMAD.MOV.U32 R8, RZ, RZ, RZ ;  /* 0x000000ffff087224 */ /* 0x000fc600078e00ff */
[----:B------:R-:W2:Y:S04]  /*0e20*/  LDC.64 R4, c[0x0][0x380] ;  /* 0x0000e000ff047b82 */ /* 0x000ea80000000a00 */
.L_x_151:
[----:B-1----:R-:W-:-:S04]  /*0e30*/  IMAD R2, R11, 0x5, R6 ;  /* 0x000000050b027824 */ /* 0x002fc800078e0206 */
[----:B------:R-:W-:-:S04]  /*0e40*/  IMAD R3, R2, 0x5, R7 ;  /* 0x0000000502037824 */ /* 0x000fc800078e0207 */
[----:B--2---:R-:W-:-:S06]  /*0e50*/  IMAD.WIDE R2, R3, 0x4, R4 ;  /* 0x0000000403027825 */ /* 0x004fcc00078e0204 */
[----:B------:R-:W2:Y:S01]  /*0e60*/  LDG.E R2, desc[UR36][R2.64] ;  /* 0x0000002402027981 */ /* 0x000ea2000c1e1900 */
[C---:B------:R-:W-:Y:S01]  /*0e70*/  LOP3.LUT P1, RZ, R7.reuse, 0x7ffffffc, R6, 0xc8, !PT ;  /* 0x7ffffffc07ff7812 */ /* 0x040fe2000782c806 */
[----:B------:R-:W-:Y:S01]  /*0e80*/  VIADD R9, R8, 0x1 ;  /* 0x0000000108097836 */ /* 0x000fe20000000000 */
[----:B------:R-:W-:Y:S01]  /*0e90*/  IADD3 R6, PT, PT, R6, 0x1, RZ ;  /* 0x0000000106067810 */ /* 0x000fe20007ffe0ff */
[----:B------:R-:W-:Y:S01]  /*0ea0*/  VIADD R7, R7, 0x1 ;  /* 0x0000000107077836 */ /* 0x000fe20000000000 */
[----:B--2---:R-:W-:-:S13]  /*0eb0*/  ISETP.NE.AND P0, PT, R2, 0x1, PT ;  /* 0x000000010200780c */ /* 0x004fda0003f05270 */
[----:B------:R-:W-:-:S04]  /*0ec0*/  @P0 IMAD.MOV R9, RZ, RZ, R8 ;  /* 0x000000ffff090224 */ /* 0x000fc800078e0208 */
[----:B------:R-:W-:Y:S01]  /*0ed0*/  IMAD.MOV.U32 R8, RZ, RZ, R9 ;  /* 0x000000ffff087224 */ /* 0x000fe200078e0009 */
[----:B------:R-:W-:Y:S06]  /*0ee0*/  @!P1 BRA `(.L_x_151) ;  /* 0xfffffffc00d09947 */ /* 0x000fec000383ffff */
[----:B------:R-:W-:Y:S05]  /*0ef0*/  BSYNC.RECONVERGENT B1 ;  /* 0x0000000000017941 */ /* 0x000fea0003800200 */
.L_x_150:
[----:B------:R-:W-:-:S13]  /*0f00*/  ISETP.GE.U32.AND P0, PT, R8, 0x2, PT ;  /* 0x000000020800780c */ /* 0x000fda0003f06070 */
[----:B------:R-:W1:Y:S02]  /*0f10*/  @P0 LDC.64 R2, c[0x4][0x20] ;  /* 0x01000800ff020b82 */ /* 0x000e640000000a00 */
[----:B-1----:R1:W-:Y:S02]  /*0f20*/  @P0 STG.E.U8 desc[UR36][R2.64], RZ ;  /* 0x000000ff02000986 */ /* 0x0023e4000c101124 */
.L_x_136:
[----:B------:R-:W-:Y:S05]  /*0f30*/  BSYNC.RECONVERGENT B0 ;  /* 0x0000000000007941 */ /* 0x000fea0003800200 */
.L_x_125:
[----:B------:R-:W-:Y:S05]  /*0f40*/  WARPSYNC.ALL ;  /* 0x0000000000007948 */ /* 0x000fea0003800000 */
[----:B------:R-:W-:Y:S01]  /*0f50*/  BAR.SYNC.DEFER_BLOCKING 0x0 ;  /* 0x0000000000007b1d */ /* 0x000fe20000010000 */
[----:B------:R-:W-:-:S13]  /*0f60*/  ISETP.NE.AND P0, PT, R0, RZ, PT ;  /* 0x000000ff0000720c */ /* 0x000fda0003f05270 */
[----:B------:R-:W-:Y:S05]  /*0f70*/  @P0 EXIT ;  /* 0x000000000000094d */ /* 0x000fea0003800000 */
[----:B-1234-:R-:W1:Y:S02]  /*0f80*/  LDC.64 R2, c[0x4][0x20] ;  /* 0x01000800ff027b82 */ /* 0x01ee640000000a00 */
[----:B-1----:R-:W2:Y:S02]  /*0f90*/  LDG.E.U8 R2, desc[UR36][R2.64] ;  /* 0x0000002402027981 */ /* 0x002ea4000c1e1100 */
[----:B--2---:R-:W-:-:S13]  /*0fa0*/  ISETP.NE.AND P0, PT, R2, RZ, PT ;  /* 0x000000ff0200720c */ /* 0x004fda0003f05270 */
[----:B------:R-:W-:Y:S05]  /*0fb0*/  @!P0 BRA `(.L_x_152) ;  /* 0x0000000000248947 */ /* 0x000fea0003800000 */
[----:B------:R-:W-:Y:S01]  /*0fc0*/  MOV R0, 0x0 ;  /* 0x0000000000007802 */ /* 0x000fe20000000f00 */
[----:B------:R-:W1:Y:S01]  /*0fd0*/  LDCU.64 UR4, c[0x4][0x48] ;  /* 0x01000900ff0477ac */ /* 0x000e620008000a00 */
[----:B------:R-:W-:Y:S02]  /*0fe0*/  CS2R R6, SRZ ;  /* 0x0000000000067805 */ /* 0x000fe4000001ff00 */
[----:B------:R2:W3:Y:S01]  /*0ff0*/  LDC.64 R2, c[0x4][R0] ;  /* 0x0100000000027b82 */ /* 0x0004e20000000a00 */
[----:B-1----:R-:W-:Y:S01]  /*1000*/  MOV R4, UR4 ;  /* 0x0000000400047c02 */ /* 0x002fe20008000f00 */
[----:B--2---:R-:W-:-:S07]  /*1010*/  IMAD.U32 R5, RZ, RZ, UR5 ;  /* 0x00000005ff057e24 */ /* 0x004fce000f8e00ff */
[----:B------:R-:W-:-:S07]  /*1020*/  LEPC R20, `(.L_x_153) ;  /* 0x000000001014794e */ /* 0x000fce0000000000 */
[----:B0--3--:R-:W-:Y:S05]  /*1030*/  CALL.ABS.NOINC R2 ;  /* 0x0000000002007343 */ /* 0x009fea0003c00000 */
.L_x_153:
[----:B------:R-:W-:Y:S05]  /*1040*/  BRA `(.L_x_154) ;  /* 0x0000000000207947 */ /* 0x000fea0003800000 */
.L_x_152:
[----:B------:R-:W-:Y:S01]  /*1050*/  MOV R0, 0x0 ;  /* 0x0000000000007802 */ /* 0x000fe20000000f00 */
[----:B------:R-:W1:Y:S01]  /*1060*/  LDCU.64 UR4, c[0x4][0x50] ;  /* 0x01000a00ff0477ac */ /* 0x000e620008000a00 */
[----:B------:R-:W-:Y:S02]  /*1070*/  CS2R R6, SRZ ;  /* 0x0000000000067805 */ /* 0x000fe4000001ff00 */
[----:B------:R2:W3:Y:S01]  /*1080*/  LDC.64 R2, c[0x4][R0] ;  /* 0x0100000000027b82 */ /* 0x0004e20000000a00 */
[----:B-1----:R-:W-:Y:S01]  /*1090*/  IMAD.U32 R4, RZ, RZ, UR4 ;  /* 0x00000004ff047e24 */ /* 0x002fe2000f8e00ff */
[----:B--2---:R-:W-:-:S07]  /*10a0*/  MOV R5, UR5 ;  /* 0x0000000500057c02 */ /* 0x004fce0008000f00 */
[----:B------:R-:W-:-:S07]  /*10b0*/  LEPC R20, `(.L_x_154) ;  /* 0x000000001014794e */ /* 0x000fce0000000000 */
[----:B0--3--:R-:W-:Y:S05]  /*10c0*/  CALL.ABS.NOINC R2 ;  /* 0x0000000002007343 */ /* 0x009fea0003c00000 */
.L_x_154:
[----:B------:R-:W0:Y:S01]  /*10d0*/  LDC.64 R2, c[0x4][0x20] ;  /* 0x01000800ff027b82 */ /* 0x000e220000000a00 */
[----:B------:R-:W-:-:S05]  /*10e0*/  IMAD.MOV.U32 R0, RZ, RZ, 0x1 ;  /* 0x00000001ff007424 */ /* 0x000fca00078e00ff */
[----:B0-----:R-:W-:Y:S01]  /*10f0*/  STG.E.U8 desc[UR36][R2.64], R0 ;  /* 0x0000000002007986 */ /* 0x001fe2000c101124 */
[----:B------:R-:W-:Y:S05]  /*1100*/  EXIT ;  /* 0x000000000000794d */ /* 0x000fea0003800000 */
.L_x_155:
        /* <DEDUP_REMOVED lines=15> */
.L_x_184:


//--------------------- .text._Z16parallelAllDiffsPii --------------------------
	.section	.text._Z16parallelAllDiffsPii,"ax",@progbits
	.align	128
        .global         _Z16parallelAllDiffsPii
        .type           _Z16parallelAllDiffsPii,@function
        .size           _Z16parallelAllDiffsPii,(.L_x_185 - _Z16parallelAllDiffsPii)
        .other          _Z16parallelAllDiffsPii,@"STO_CUDA_ENTRY STV_DEFAULT"
_Z16parallelAllDiffsPii:
.text._Z16parallelAllDiffsPii:
[----:B------:R-:W0:Y:S01]  /*0000*/  LDC R1, c[0x0][0x37c] ;  /* 0x0000df00ff017b82 */ /* 0x000e220000000800 */
[----:B------:R-:W1:Y:S07]  /*0010*/  S2R R18, SR_TID.X ;  /* 0x0000000000127919 */ /* 0x000e6e0000002100 */
[----:B------:R-:W2:Y:S01]  /*0020*/  LDC R3, c[0x0][0x388] ;  /* 0x0000e200ff037b82 */ /* 0x000ea20000000800 */
[----:B------:R-:W3:Y:S01]  /*0030*/  LDCU.64 UR36, c[0x0][0x358] ;  /* 0x00006b00ff2477ac */ /* 0x000ee20008000a00 */
[----:B------:R-:W-:Y:S06]  /*0040*/  BSSY.RECONVERGENT B6, `(.L_x_156) ;  /* 0x0000013000067945 */ /* 0x000fec0003800200 */
[----:B------:R-:W4:Y:S01]  /*0050*/  LDC.64 R16, c[0x0][0x380] ;  /* 0x0000e000ff107b82 */ /* 0x000f220000000a00 */
[----:B-1----:R-:W-:Y:S01]  /*0060*/  ISETP.GE.U32.AND P0, PT, R18, 0x5, PT ;  /* 0x000000051200780c */ /* 0x002fe20003f06070 */
[----:B--2---:R-:W-:-:S04]  /*0070*/  IMAD R3, R3, 0x19, R18 ;  /* 0x0000001903037824 */ /* 0x004fc800078e0212 */
[----:B----4-:R-:W-:-:S08]  /*0080*/  IMAD.WIDE R16, R3, 0x4, R16 ;  /* 0x0000000403107825 */ /* 0x010fd000078e0210 */
        /* <DEDUP_REMOVED lines=9> */
.L_x_158:
[----:B------:R-:W-:Y:S01]  /*0120*/  IMAD.MOV.U32 R19, RZ, RZ, RZ ;  /* 0x000000ffff137224 */ /* 0x000fe200078e00ff */
[----:B------:R-:W-:Y:S06]  /*0130*/  BRA `(.L_x_159) ;  /* 0x00000000000c7947 */ /* 0x000fec0003800000 */
.L_x_157:
[----:B------:R-:W2:Y:S02]  /*0140*/  LDG.E R0, desc[UR36][R16.64] ;  /* 0x0000002410007981 */ /* 0x000ea4000c1e1900 */
[----:B--2---:R-:W-:-:S04]  /*0150*/  ISETP.NE.AND P0, PT, R0, 0x1, PT ;  /* 0x000000010000780c */ /* 0x004fc80003f05270 */
[----:B------:R-:W-:-:S09]  /*0160*/  SEL R19, RZ, 0x1, P0 ;  /* 0x00000001ff137807 */ /* 0x000fd20000000000 */
.L_x_159:
[----:B------:R-:W-:Y:S05]  /*0170*/  BSYNC.RECONVERGENT B6 ;  /* 0x0000000000067941 */ /* 0x000fea0003800200 */
.L_x_156:
[----:B------:R-:W-:Y:S01]  /*0180*/  ISETP.GT.U32.AND P0, PT, R18, 0x4, PT ;  /* 0x000000041200780c */ /* 0x000fe20003f04070 */
[----:B------:R-:W-:-:S12]  /*0190*/  BSSY.RECONVERGENT B6, `(.L_x_160) ;  /* 0x000000f000067945 */ /* 0x000fd80003800200 */
[----:B------:R-:W-:Y:S05]  /*01a0*/  @P0 BRA `(.L_x_161) ;  /* 0x0000000000100947 */ /* 0x000fea0003800000 */
[----:B------:R-:W2:Y:S02]  /*01b0*/  LDG.E R0, desc[UR36][R16.64+0x14] ;  /* 0x0000142410007981 */ /* 0x000ea4000c1e1900 */
[----:B--2---:R-:W-:-:S04]  /*01c0*/  ISETP.NE.AND P0, PT, R0, 0x1, PT ;  /* 0x000000010000780c */ /* 0x004fc80003f05270 */
[----:B------:R-:W-:Y:S01]  /*01d0*/  SEL R22, RZ, 0x1, P0 ;  /* 0x00000001ff167807 */ /* 0x000fe20000000000 */
[----:B------:R-:W-:Y:S08]  /*01e0*/  BRA `(.L_x_162) ;  /* 0x0000000000247947 */ /* 0x000ff00003800000 */
.L_x_161:
        /* <DEDUP_REMOVED lines=8> */
.L_x_163:
[----:B------:R-:W-:-:S07]  /*0270*/  IMAD.MOV.U32 R22, RZ, RZ, RZ ;  /* 0x000000ffff167224 */ /* 0x000fce00078e00ff */
.L_x_162:
[----:B------:R-:W-:Y:S05]  /*0280*/  BSYNC.RECONVERGENT B6 ;  /* 0x0000000000067941 */ /* 0x000fea0003800200 */
.L_x_160:
[----:B------:R-:W-:Y:S01]  /*0290*/  ISETP.GT.U32.AND P0, PT, R18, 0x4, PT ;  /* 0x000000041200780c */ /* 0x000fe20003f04070 */
[----:B------:R-:W-:-:S12]  /*02a0*/  BSSY.RECONVERGENT B6, `(.L_x_164) ;  /* 0x000000f000067945 */ /* 0x000fd80003800200 */
[----:B------:R-:W-:Y:S05]  /*02b0*/  @P0 BRA `(.L_x_165) ;  /* 0x0000000000100947 */ /* 0x000fea0003800000 */
[----:B------:R-:W2:Y:S02]  /*02c0*/  LDG.E R0, desc[UR36][R16.64+0x28] ;  /* 0x0000282410007981 */ /* 0x000ea4000c1e1900 */
[----:B--2---:R-:W-:-:S04]  /*02d0*/  ISETP.NE.AND P0, PT, R0, 0x1, PT ;  /* 0x000000010000780c */ /* 0x004fc80003f05270 */
[----:B------:R-:W-:Y:S01]  /*02e0*/  SEL R0, RZ, 0x1, P0 ;  /* 0x00000001ff007807 */ /* 0x000fe20000000000 */
[----:B------:R-:W-:Y:S08]  /*02f0*/  BRA `(.L_x_166) ;  /* 0x0000000000247947 */ /* 0x000ff00003800000 */
.L_x_165:
        /* <DEDUP_REMOVED lines=8> */
.L_x_167:
[----:B------:R-:W-:-:S07]  /*0380*/  IMAD.MOV.U32 R0, RZ, RZ, RZ ;  /* 0x000000ffff007224 */ /* 0x000fce00078e00ff */
.L_x_166:
[----:B------:R-:W-:Y:S05]  /*0390*/  BSYNC.RECONVERGENT B6 ;  /* 0x0000000000067941 */ /* 0x000fea0003800200 */
.L_x_164:
[----:B------:R-:W-:Y:S01]  /*03a0*/  ISETP.GT.U32.AND P0, PT, R18, 0x4, PT ;  /* 0x000000041200780c */ /* 0x000fe20003f04070 */
[----:B------:R-:W-:Y:S01]  /*03b0*/  BSSY.RECONVERGENT B6, `(.L_x_168) ;  /* 0x0000010000067945 */ /* 0x000fe20003800200 */
[----:B------:R-:W-:-:S11]  /*03c0*/  IADD3 R19, PT, PT, R0, R22, R19 ;  /* 0x0000001600137210 */ /* 0x000fd60007ffe013 */
[----:B------:R-:W-:Y:S05]  /*03d0*/  @P0 BRA `(.L_x_169) ;  /* 0x0000000000100947 */ /* 0x000fea0003800000 */
[----:B------:R-:W2:Y:S02]  /*03e0*/  LDG.E R0, desc[UR36][R16.64+0x3c] ;  /* 0x00003c2410007981 */ /* 0x000ea4000c1e1900 */
[----:B--2---:R-:W-:-:S04]  /*03f0*/  ISETP.NE.AND P0, PT, R0, 0x1, PT ;  /* 0x000000010000780c */ /* 0x004fc80003f05270 */
[----:B------:R-:W-:Y:S01]  /*0400*/  SEL R22, RZ, 0x1, P0 ;  /* 0x00000001ff167807 */ /* 0x000fe20000000000 */
[----:B------:R-:W-:Y:S08]  /*0410*/  BRA `(.L_x_170) ;  /* 0x0000000000247947 */ /* 0x000ff00003800000 */
.L_x_169:
        /* <DEDUP_REMOVED lines=8> */
.L_x_171:
[----:B------:R-:W-:-:S07]  /*04a0*/  IMAD.MOV.U32 R22, RZ, RZ, RZ ;  /* 0x000000ffff167224 */ /* 0x000fce00078e00ff */
.L_x_170:
[----:B------:R-:W-:Y:S05]  /*04b0*/  BSYNC.RECONVERGENT B6 ;  /* 0x0000000000067941 */ /* 0x000fea0003800200 */
.L_x_168:
[----:B------:R-:W-:-:S13]  /*04c0*/  ISETP.GT.U32.AND P0, PT, R18, 0x4, PT ;  /* 0x000000041200780c */ /* 0x000fda0003f04070 */
[----:B------:R-:W-:Y:S05]  /*04d0*/  @P0 BRA `(.L_x_172) ;  /* 0x0000000000100947 */ /* 0x000fea0003800000 */
[----:B------:R-:W2:Y:S02]  /*04e0*/  LDG.E R16, desc[UR36][R16.64+0x50] ;  /* 0x0000502410107981 */ /* 0x000ea4000c1e1900 */
[----:B--2---:R-:W-:-:S04]  /*04f0*/  ISETP.NE.AND P0, PT, R16, 0x1, PT ;  /* 0x000000011000780c */ /* 0x004fc80003f05270 */
[----:B------:R-:W-:Y:S01]  /*0500*/  SEL R0, RZ, 0x1, P0 ;  /* 0x00000001ff007807 */ /* 0x000fe20000000000 */
[----:B------:R-:W-:Y:S08]  /*0510*/  BRA `(.L_x_173) ;  /* 0x0000000000247947 */ /* 0x000ff00003800000 */
.L_x_172:
        /* <DEDUP_REMOVED lines=8> */
.L_x_174:
[----:B------:R-:W-:-:S07]  /*05a0*/  IMAD.MOV.U32 R0, RZ, RZ, RZ ;  /* 0x000000ffff007224 */ /* 0x000fce00078e00ff */
.L_x_173:
[----:B------:R-:W-:Y:S01]  /*05b0*/  IADD3 R0, PT, PT, R0, R22, R19 ;  /* 0x0000001600007210 */ /* 0x000fe20007ffe013 */
[----:B------:R-:W-:Y:S05]  /*05c0*/  WARPSYNC.ALL ;  /* 0x0000000000007948 */ /* 0x000fea0003800000 */
[----:B------:R-:W-:Y:S02]  /*05d0*/  ISETP.NE.AND P0, PT, R0, 0x1, PT ;  /* 0x000000010000780c */ /* 0x000fe40003f05270 */
[----:B------:R-:W-:-:S11]  /*05e0*/  ISETP.NE.AND P1, PT, R18, RZ, PT ;  /* 0x000000ff1200720c */ /* 0x000fd60003f25270 */
[----:B------:R-:W0:Y:S02]  /*05f0*/  @P0 LDC.64 R2, c[0x4][0x18] ;  /* 0x01000600ff020b82 */ /* 0x000e240000000a00 */
[----:B0-----:R0:W-:Y:S06]  /*0600*/  @P0 STG.E.U8 desc[UR36][R2.64], RZ ;  /* 0x000000ff02000986 */ /* 0x0011ec000c101124 */
[----:B------:R-:W-:Y:S06]  /*0610*/  BAR.SYNC.DEFER_BLOCKING 0x0 ;  /* 0x0000000000007b1d */ /* 0x000fec0000010000 */
[----:B------:R-:W-:Y:S05]  /*0620*/  @P1 EXIT ;  /* 0x000000000000194d */ /* 0x000fea0003800000 */
[----:B0-----:R-:W0:Y:S02]  /*0630*/  LDC.64 R2, c[0x4][0x18] ;  /* 0x01000600ff027b82 */ /* 0x001e240000000a00 */
[----:B0-----:R-:W2:Y:S02]  /*0640*/  LDG.E.U8 R2, desc[UR36][R2.64] ;  /* 0x0000002402027981 */ /* 0x001ea4000c1e1100 */
[----:B--2---:R-:W-:-:S13]  /*0650*/  ISETP.NE.AND P0, PT, R2, RZ, PT ;  /* 0x000000ff0200720c */ /* 0x004fda0003f05270 */
        /* <DEDUP_REMOVED lines=9> */
.L_x_176:
[----:B------:R-:W-:Y:S05]  /*06f0*/  BRA `(.L_x_177) ;  /* 0x0000000000207947 */ /* 0x000fea0003800000 */
.L_x_175:
        /* <DEDUP_REMOVED lines=8> */
.L_x_177:
[----:B------:R-:W0:Y:S01]  /*0780*/  LDC.64 R2, c[0x4][0x18] ;  /* 0x01000600ff027b82 */ /* 0x000e220000000a00 */
[----:B------:R-:W-:-:S05]  /*0790*/  IMAD.MOV.U32 R0, RZ, RZ, 0x1 ;  /* 0x00000001ff007424 */ /* 0x000fca00078e00ff */
[----:B0-----:R-:W-:Y:S01]  /*07a0*/  STG.E.U8 desc[UR36][R2.64], R0 ;  /* 0x0000000002007986 */ /* 0x001fe2000c101124 */
[----:B------:R-:W-:Y:S05]  /*07b0*/  EXIT ;  /* 0x000000000000794d */ /* 0x000fea0003800000 */
.L_x_178:
        /* <DEDUP_REMOVED lines=12> */
.L_x_185:


//--------------------- .nv.global.init           --------------------------
	.section	.nv.global.init,"aw",@progbits
	.align	4
.nv.global.init:
	.type		nQueen,@object
	.size		nQueen,(nThreads - nQueen)
nQueen:
        /*0000*/ 	.byte	0x05, 0x00, 0x00, 0x00
	.type		nThreads,@object
	.size		nThreads,(okAllDiffs - nThreads)
nThreads:
        /*0004*/ 	.byte	0x05, 0x00, 0x00, 0x00
	.type		okAllDiffs,@object
	.size		okAllDiffs,(okDiags - okAllDiffs)
okAllDiffs:
        /*0008*/ 	.byte	0x01
	.type		okDiags,@object
	.size		okDiags,($str$7 - okDiags)
okDiags:
        /*0009*/ 	.byte	0x01
	.type		$str$7,@object
	.size		$str$7,($str$6 - $str$7)
$str$7:
        /*000a*/ 	.byte	0x0a, 0x00
	.type		$str$6,@object
	.size		$str$6,($str$4 - $str$6)
$str$6:
        /*000c*/ 	.byte	0x25, 0x64, 0x20, 0x00
	.type		$str$4,@object
	.size		$str$4,($str$2 - $str$4)
$str$4:
        /*0010*/ 	.byte	0x6f, 0x6b, 0x20, 0x44, 0x69, 0x61, 0x67, 0x73, 0x0a, 0x00
	.type		$str$2,@object
	.size		$str$2,($str$5 - $str$2)
$str$2:
        /*001a*/ 	.byte	0x6f, 0x6b, 0x20, 0x41, 0x6c, 0x6c, 0x44, 0x69, 0x66, 0x66, 0x0a, 0x00
	.type		$str$5,@object
	.size		$str$5,($str$3 - $str$5)
$str$5:
        /*0026*/ 	.byte	0x6e, 0x6f, 0x74, 0x20, 0x6f, 0x6b, 0x20, 0x44, 0x69, 0x61, 0x67, 0x73, 0x0a, 0x00
	.type		$str$3,@object
	.size		$str$3,($str - $str$3)
$str$3:
        /*0034*/ 	.byte	0x6e, 0x6f, 0x74, 0x20, 0x6f, 0x6b, 0x20, 0x41, 0x6c, 0x6c, 0x44, 0x69, 0x66, 0x66, 0x0a, 0x00
	.type		$str,@object
	.size		$str,($str$1 - $str)
$str:
        /*0044*/ 	.byte	0x67, 0x65, 0x74, 0x45, 0x72, 0x72, 0x6f, 0x72, 0x20, 0x6f, 0x75, 0x74, 0x20, 0x6f, 0x66, 0x20
        /*0054*/ 	.byte	0x62, 0x6f, 0x75, 0x6e, 0x64, 0x73, 0x0a, 0x00
	.type		$str$1,@object
	.size		$str$1,(.L_5 - $str$1)
$str$1:
        /*005c*/ 	.byte	0x73, 0x65, 0x74, 0x45, 0x72, 0x72, 0x6f, 0x72, 0x20, 0x6f, 0x75, 0x74, 0x20, 0x6f, 0x66, 0x20
        /*006c*/ 	.byte	0x62, 0x6f, 0x75, 0x6e, 0x64, 0x73, 0x0a, 0x00
.L_5:


//--------------------- .nv.shared.reserved.0     --------------------------
	.section	.nv.shared.reserved.0,"aw",@nobits
	.weak		__nv_reservedSMEM_offset_0_alias
	.size		__nv_reservedSMEM_offset_0_alias, 0, 64
	.other		__nv_reservedSMEM_offset_0_alias,@"STO_CUDA_RESERVED_SHARED STV_DEFAULT"
__nv_reservedSMEM_offset_0_alias:
	.zero		0
	.zero		64


//--------------------- .nv.constant0._Z11propagationPii --------------------------
	.section	.nv.constant0._Z11propagationPii,"a",@progbits
	.sectionflags	@""
	.align	4
.nv.constant0._Z11propagationPii:
	.zero		908


//--------------------- .nv.constant0._Z18preparePropagationPii --------------------------
	.section	.nv.constant0._Z18preparePropagationPii,"a",@progbits
	.sectionflags	@""
	.align	4
.nv.constant0._Z18preparePropagationPii:
	.zero		908


//--------------------- .nv.constant0._Z8printAllPi --------------------------
	.section	.nv.constant0._Z8printAllPi,"a",@progbits
	.sectionflags	@""
	.align	4
.nv.constant0._Z8printAllPi:
	.zero		904


//--------------------- .nv.constant0._Z4initPi   --------------------------
	.section	.nv.constant0._Z4initPi,"a",@progbits
	.sectionflags	@""
	.align	4
.nv.constant0._Z4initPi:
	.zero		904


//--------------------- .nv.constant0._Z4copyPiS_ --------------------------
	.section	.nv.constant0._Z4copyPiS_,"a",@progbits
	.sectionflags	@""
	.align	4
.nv.constant0._Z4copyPiS_:
	.zero		912


//--------------------- .nv.constant0._Z18parallelDiagConstrPii --------------------------
	.section	.nv.constant0._Z18parallelDiagConstrPii,"a",@progbits
	.sectionflags	@""
	.align	4
.nv.constant0._Z18parallelDiagConstrPii:
	.zero		908


//--------------------- .nv.constant0._Z16parallelAllDiffsPii --------------------------
	.section	.nv.constant0._Z16parallelAllDiffsPii,"a",@progbits
	.sectionflags	@""
	.align	4
.nv.constant0._Z16parallelAllDiffsPii:
	.zero		908


//--------------------- SYMBOLS --------------------------

	.type		.nv.reservedSmem.offset0,@object
	.size		.nv.reservedSmem.offset0,0x4
	.type		vprintf,@function
